	.target	sm_90a

	.elftype	@"ET_EXEC"


//--------------------- .note.nv.tkinfo           --------------------------
	.section	.note.nv.tkinfo,"",@"SHT_NOTE"
	.sectionflags	@"SHF_NOTE_NV_TKINFO"
	.tkinfo
        /*0018*/ 	.word	0x00000002
        /*0030*/ 	.string	""
        /*0030*/ 	.string	"ptxas"
        /*0030*/ 	.string	"Cuda compilation tools, release 13.0, V13.0.88"
        /*0030*/ 	.string	"Build cuda_13.0.r13.0/compiler.36424714_0"
        /*0030*/ 	.string	"-arch sm_90a -m 64 "



//--------------------- .note.nv.cuinfo           --------------------------
	.section	.note.nv.cuinfo,"",@"SHT_NOTE"
	.sectionflags	@"SHF_NOTE_NV_CUINFO"
        /*0018*/ 	.short	0x0002
        /*001a*/ 	.short	0x005a
        /*001c*/ 	.short	0x0082
	.zero		2


//--------------------- .nv.info                  --------------------------
	.section	.nv.info,"",@"SHT_CUDA_INFO"
	.align	4


	//----- nvinfo : EIATTR_REGCOUNT
	.align		4
        /*0000*/ 	.byte	0x04, 0x2f
        /*0002*/ 	.short	(.L_15 - .L_14)
	.align		4
.L_14:
        /*0004*/ 	.word	index@(_ZN7cutlass13device_kernelINS_4gemm6kernel13GemmUniversalIN4cute5tupleIJiiiiEEENS1_10collective13CollectiveMmaINS1_34MainloopSm90TmaGmmaWarpSpecializedILi5ENS5_IJNS4_1CILi1EEENSA_ILi2EEESB_EEENS1_35KernelTmaWarpSpecializedCooperativeEEENS5_IJNSA_ILi256EEENSA_ILi64EEENSA_ILi32EEEEEEaNS5_IJlSB_lEEEaSK_NS4_8TiledMMAINS4_8MMA_AtomIJNS4_4SM904GMMA26MMA_64x64x32_S32S8S8_SS_TNEEEENS4_6LayoutINS5_IJSC_SB_SB_EEENS5_IJSB_NSA_ILi0EEEST_EEEEENS5_IJNS4_10UnderscoreESW_SW_EEEEENS4_23SM90_TMA_LOAD_MULTICASTENS4_14ComposedLayoutINS4_7SwizzleILi1ELi4ELi3EEENS4_18smem_ptr_flag_bitsILi8EEENSR_INS5_IJNSA_ILi8EEESI_EEENS5_IJSI_SB_EEEEEEEvNS4_8identityENS4_13SM90_TMA_LOADES19_vS1A_EENS_8epilogue10collective6detail29Sm90TmaWarpSpecializedAdapterINS1E_15DefaultEpilogueIaSK_SK_NS1D_6thread17LinearCombinationIaLi1EiiLNS1I_9ScaleType4KindE0ELNS_15FloatRoundStyleE2EaEENS1_15EpilogueDefaultEEEEEvvEEEEvNT_6ParamsE)
        /*0008*/ 	.word	0x000000a8


	//----- nvinfo : EIATTR_FRAME_SIZE
	.align		4
.L_15:
        /*000c*/ 	.byte	0x04, 0x11
        /*000e*/ 	.short	(.L_17 - .L_16)
	.align		4
.L_16:
        /*0010*/ 	.word	index@(_ZN7cutlass13device_kernelINS_4gemm6kernel13GemmUniversalIN4cute5tupleIJiiiiEEENS1_10collective13CollectiveMmaINS1_34MainloopSm90TmaGmmaWarpSpecializedILi5ENS5_IJNS4_1CILi1EEENSA_ILi2EEESB_EEENS1_35KernelTmaWarpSpecializedCooperativeEEENS5_IJNSA_ILi256EEENSA_ILi64EEENSA_ILi32EEEEEEaNS5_IJlSB_lEEEaSK_NS4_8TiledMMAINS4_8MMA_AtomIJNS4_4SM904GMMA26MMA_64x64x32_S32S8S8_SS_TNEEEENS4_6LayoutINS5_IJSC_SB_SB_EEENS5_IJSB_NSA_ILi0EEEST_EEEEENS5_IJNS4_10UnderscoreESW_SW_EEEEENS4_23SM90_TMA_LOAD_MULTICASTENS4_14ComposedLayoutINS4_7SwizzleILi1ELi4ELi3EEENS4_18smem_ptr_flag_bitsILi8EEENSR_INS5_IJNSA_ILi8EEESI_EEENS5_IJSI_SB_EEEEEEEvNS4_8identityENS4_13SM90_TMA_LOADES19_vS1A_EENS_8epilogue10collective6detail29Sm90TmaWarpSpecializedAdapterINS1E_15DefaultEpilogueIaSK_SK_NS1D_6thread17LinearCombinationIaLi1EiiLNS1I_9ScaleType4KindE0ELNS_15FloatRoundStyleE2EaEENS1_15EpilogueDefaultEEEEEvvEEEEvNT_6ParamsE)
        /*0014*/ 	.word	0x00000000


	//----- nvinfo : EIATTR_MIN_STACK_SIZE
	.align		4
.L_17:
        /*0018*/ 	.byte	0x04, 0x12
        /*001a*/ 	.short	(.L_19 - .L_18)
	.align		4
.L_18:
        /*001c*/ 	.word	index@(_ZN7cutlass13device_kernelINS_4gemm6kernel13GemmUniversalIN4cute5tupleIJiiiiEEENS1_10collective13CollectiveMmaINS1_34MainloopSm90TmaGmmaWarpSpecializedILi5ENS5_IJNS4_1CILi1EEENSA_ILi2EEESB_EEENS1_35KernelTmaWarpSpecializedCooperativeEEENS5_IJNSA_ILi256EEENSA_ILi64EEENSA_ILi32EEEEEEaNS5_IJlSB_lEEEaSK_NS4_8TiledMMAINS4_8MMA_AtomIJNS4_4SM904GMMA26MMA_64x64x32_S32S8S8_SS_TNEEEENS4_6LayoutINS5_IJSC_SB_SB_EEENS5_IJSB_NSA_ILi0EEEST_EEEEENS5_IJNS4_10UnderscoreESW_SW_EEEEENS4_23SM90_TMA_LOAD_MULTICASTENS4_14ComposedLayoutINS4_7SwizzleILi1ELi4ELi3EEENS4_18smem_ptr_flag_bitsILi8EEENSR_INS5_IJNSA_ILi8EEESI_EEENS5_IJSI_SB_EEEEEEEvNS4_8identityENS4_13SM90_TMA_LOADES19_vS1A_EENS_8epilogue10collective6detail29Sm90TmaWarpSpecializedAdapterINS1E_15DefaultEpilogueIaSK_SK_NS1D_6thread17LinearCombinationIaLi1EiiLNS1I_9ScaleType4KindE0ELNS_15FloatRoundStyleE2EaEENS1_15EpilogueDefaultEEEEEvvEEEEvNT_6ParamsE)
        /*0020*/ 	.word	0x00000000
.L_19:


//--------------------- .nv.compat                --------------------------
	.section	.nv.compat,"",@"SHT_CUDA_COMPAT_INFO"
	.align	4
        /*0000*/ 	.byte	0x02, 0x09, 0x01, 0x00, 0x02, 0x02, 0x04, 0x00, 0x02, 0x05, 0x05, 0x00, 0x03, 0x07, 0x01, 0x01
        /*0010*/ 	.byte	0x02, 0x03, 0x01, 0x00, 0x02, 0x06, 0x01, 0x00, 0x04, 0x0b, 0x08, 0x00, 0x00, 0x00, 0x00, 0x00
        /*0020*/ 	.byte	0x00, 0x00, 0x00, 0x00


//--------------------- .nv.info._ZN7cutlass13device_kernelINS_4gemm6kernel13GemmUniversalIN4cute5tupleIJiiiiEEENS1_10collective13CollectiveMmaINS1_34MainloopSm90TmaGmmaWarpSpecializedILi5ENS5_IJNS4_1CILi1EEENSA_ILi2EEESB_EEENS1_35KernelTmaWarpSpecializedCooperativeEEENS5_IJNSA_ILi256EEENSA_ILi64EEENSA_ILi32EEEEEEaNS5_IJlSB_lEEEaSK_NS4_8TiledMMAINS4_8MMA_AtomIJNS4_4SM904GMMA26MMA_64x64x32_S32S8S8_SS_TNEEEENS4_6LayoutINS5_IJSC_SB_SB_EEENS5_IJSB_NSA_ILi0EEEST_EEEEENS5_IJNS4_10UnderscoreESW_SW_EEEEENS4_23SM90_TMA_LOAD_MULTICASTENS4_14ComposedLayoutINS4_7SwizzleILi1ELi4ELi3EEENS4_18smem_ptr_flag_bitsILi8EEENSR_INS5_IJNSA_ILi8EEESI_EEENS5_IJSI_SB_EEEEEEEvNS4_8identityENS4_13SM90_TMA_LOADES19_vS1A_EENS_8epilogue10collective6detail29Sm90TmaWarpSpecializedAdapterINS1E_15DefaultEpilogueIaSK_SK_NS1D_6thread17LinearCombinationIaLi1EiiLNS1I_9ScaleType4KindE0ELNS_15FloatRoundStyleE2EaEENS1_15EpilogueDefaultEEEEEvvEEEEvNT_6ParamsE --------------------------
	.section	.nv.info._ZN7cutlass13device_kernelINS_4gemm6kernel13GemmUniversalIN4cute5tupleIJiiiiEEENS1_10collective13CollectiveMmaINS1_34MainloopSm90TmaGmmaWarpSpecializedILi5ENS5_IJNS4_1CILi1EEENSA_ILi2EEESB_EEENS1_35KernelTmaWarpSpecializedCooperativeEEENS5_IJNSA_ILi256EEENSA_ILi64EEENSA_ILi32EEEEEEaNS5_IJlSB_lEEEaSK_NS4_8TiledMMAINS4_8MMA_AtomIJNS4_4SM904GMMA26MMA_64x64x32_S32S8S8_SS_TNEEEENS4_6LayoutINS5_IJSC_SB_SB_EEENS5_IJSB_NSA_ILi0EEEST_EEEEENS5_IJNS4_10UnderscoreESW_SW_EEEEENS4_23SM90_TMA_LOAD_MULTICASTENS4_14ComposedLayoutINS4_7SwizzleILi1ELi4ELi3EEENS4_18smem_ptr_flag_bitsILi8EEENSR_INS5_IJNSA_ILi8EEESI_EEENS5_IJSI_SB_EEEEEEEvNS4_8identityENS4_13SM90_TMA_LOADES19_vS1A_EENS_8epilogue10collective6detail29Sm90TmaWarpSpecializedAdapterINS1E_15DefaultEpilogueIaSK_SK_NS1D_6thread17LinearCombinationIaLi1EiiLNS1I_9ScaleType4KindE0ELNS_15FloatRoundStyleE2EaEENS1_15EpilogueDefaultEEEEEvvEEEEvNT_6ParamsE,"",@"SHT_CUDA_INFO"
	.sectionflags	@""
	.align	4


	//----- nvinfo : EIATTR_CUDA_API_VERSION
	.align		4
        /*0000*/ 	.byte	0x04, 0x37
        /*0002*/ 	.short	(.L_21 - .L_20)
.L_20:
        /*0004*/ 	.word	0x00000082


	//----- nvinfo : EIATTR_KPARAM_INFO
	.align		4
.L_21:
        /*0008*/ 	.byte	0x04, 0x17
        /*000a*/ 	.short	(.L_23 - .L_22)
.L_22:
        /*000c*/ 	.word	0x00000000
        /*0010*/ 	.short	0x0000
        /*0012*/ 	.short	0x0070
        /*0014*/ 	.byte	0x00, 0xf0, 0x01, 0x10


	//----- nvinfo : EIATTR_SPARSE_MMA_MASK
	.align		4
.L_23:
        /*0018*/ 	.byte	0x03, 0x50
        /*001a*/ 	.short	0x0000


	//----- nvinfo : EIATTR_MAXREG_COUNT
	.align		4
        /*001c*/ 	.byte	0x03, 0x1b
        /*001e*/ 	.short	0x00a8


	//----- nvinfo : EIATTR_NUM_BARRIERS
	.align		4
        /*0020*/ 	.byte	0x02, 0x4c
        /*0022*/ 	.byte	0x01
	.zero		1


	//----- nvinfo : EIATTR_EXTERNS
	.align		4
        /*0024*/ 	.byte	0x04, 0x0f
        /*0026*/ 	.short	(.L_25 - .L_24)


	//   ....[0]....
	.align		4
.L_24:
        /*0028*/ 	.word	index@(__assertfail)


	//----- nvinfo : EIATTR_MERCURY_ISA_VERSION
	.align		4
.L_25:
        /*002c*/ 	.byte	0x03, 0x5f
        /*002e*/ 	.short	0x0101


	//----- nvinfo : EIATTR_INT_WARP_WIDE_INSTR_OFFSETS
	.align		4
        /*0030*/ 	.byte	0x04, 0x31
        /*0032*/ 	.short	(.L_27 - .L_26)


	//   ....[0]....
.L_26:
        /*0034*/ 	.word	0x00000440


	//   ....[1]....
        /*0038*/ 	.word	0x00000460


	//   ....[2]....
        /*003c*/ 	.word	0x00000630


	//----- nvinfo : EIATTR_COOP_GROUP_MASK_REGIDS
	.align		4
.L_27:
        /*0040*/ 	.byte	0x04, 0x29
        /*0042*/ 	.short	(.L_29 - .L_28)


	//   ....[0]....
.L_28:
        /*0044*/ 	.word	0xffffffff


	//   ....[1]....
        /*0048*/ 	.word	0xffffffff


	//   ....[2]....
        /*004c*/ 	.word	0xffffffff


	//   ....[3]....
        /*0050*/ 	.word	0xffffffff


	//   ....[4]....
        /*0054*/ 	.word	0xffffffff


	//   ....[5]....
        /*0058*/ 	.word	0xffffffff


	//----- nvinfo : EIATTR_COOP_GROUP_INSTR_OFFSETS
	.align		4
.L_29:
        /*005c*/ 	.byte	0x04, 0x28
        /*005e*/ 	.short	(.L_31 - .L_30)


	//   ....[0]....
.L_30:
        /*0060*/ 	.word	0x00000060


	//   ....[1]....
        /*0064*/ 	.word	0x00000070


	//   ....[2]....
        /*0068*/ 	.word	0x00000130


	//   ....[3]....
        /*006c*/ 	.word	0x000002f0


	//   ....[4]....
        /*0070*/ 	.word	0x000007a0


	//   ....[5]....
        /*0074*/ 	.word	0x000011e0


	//----- nvinfo : EIATTR_REG_RECONFIG
	.align		4
.L_31:
        /*0078*/ 	.byte	0x01, 0x54
	.zero		2


	//----- nvinfo : EIATTR_SYSCALL_OFFSETS
	.align		4
        /*007c*/ 	.byte	0x04, 0x46
        /*007e*/ 	.short	(.L_33 - .L_32)


	//   ....[0]....
.L_32:
        /*0080*/ 	.word	0x000013b0


	//----- nvinfo : EIATTR_MBARRIER_INSTR_OFFSETS
	.align		4
.L_33:
        /*0084*/ 	.byte	0x04, 0x39
        /*0086*/ 	.short	(.L_35 - .L_34)


	//   ....[0]....
.L_34:
        /*0088*/ 	.word	0x00000230
        /*008c*/ 	.word	0x000000ff
        /*0090*/ 	.word	0x00000000
        /*0094*/ 	.short	0x0100
        /*0096*/ 	.byte	0x08
	.zero		1


	//   ....[1]....
        /*0098*/ 	.word	0x00000240
        /*009c*/ 	.word	0x000000ff
        /*00a0*/ 	.word	0x00000028
        /*00a4*/ 	.short	0x0100
        /*00a6*/ 	.byte	0x08
	.zero		1


	//   ....[2]....
        /*00a8*/ 	.word	0x00000250
        /*00ac*/ 	.word	0x000000ff
        /*00b0*/ 	.word	0x00000008
        /*00b4*/ 	.short	0x0100
        /*00b6*/ 	.byte	0x08
	.zero		1


	//   ....[3]....
        /*00b8*/ 	.word	0x00000260
        /*00bc*/ 	.word	0x000000ff
        /*00c0*/ 	.word	0x00000030
        /*00c4*/ 	.short	0x0100
        /*00c6*/ 	.byte	0x08
	.zero		1


	//   ....[4]....
        /*00c8*/ 	.word	0x00000270
        /*00cc*/ 	.word	0x000000ff
        /*00d0*/ 	.word	0x00000010
        /*00d4*/ 	.short	0x0100
        /*00d6*/ 	.byte	0x08
	.zero		1


	//   ....[5]....
        /*00d8*/ 	.word	0x00000280
        /*00dc*/ 	.word	0x000000ff
        /*00e0*/ 	.word	0x00000038
        /*00e4*/ 	.short	0x0100
        /*00e6*/ 	.byte	0x08
	.zero		1


	//   ....[6]....
        /*00e8*/ 	.word	0x00000290
        /*00ec*/ 	.word	0x000000ff
        /*00f0*/ 	.word	0x00000018
        /*00f4*/ 	.short	0x0100
        /*00f6*/ 	.byte	0x08
	.zero		1


	//   ....[7]....
        /*00f8*/ 	.word	0x000002a0
        /*00fc*/ 	.word	0x000000ff
        /*0100*/ 	.word	0x00000040
        /*0104*/ 	.short	0x0100
        /*0106*/ 	.byte	0x08
	.zero		1


	//   ....[8]....
        /*0108*/ 	.word	0x000002b0
        /*010c*/ 	.word	0x000000ff
        /*0110*/ 	.word	0x00000020
        /*0114*/ 	.short	0x0100
        /*0116*/ 	.byte	0x08
	.zero		1


	//   ....[9]....
        /*0118*/ 	.word	0x000002c0
        /*011c*/ 	.word	0x000000ff
        /*0120*/ 	.word	0x00000048
        /*0124*/ 	.short	0x0100
        /*0126*/ 	.byte	0x08
	.zero		1


	//   ....[10]....
        /*0128*/ 	.word	0x000006b0
        /*012c*/ 	.word	0x000000ff
        /*0130*/ 	.word	0x00000060
        /*0134*/ 	.short	0x0100
        /*0136*/ 	.byte	0x06
	.zero		1


	//   ....[11]....
        /*0138*/ 	.word	0x00000740
        /*013c*/ 	.word	0x000000ff
        /*0140*/ 	.word	0x00000068
        /*0144*/ 	.short	0x0100
        /*0146*/ 	.byte	0x06
	.zero		1


	//   ....[12]....
        /*0148*/ 	.word	0x00001480
        /*014c*/ 	.word	0x00000003
        /*0150*/ 	.word	0x00000000
        /*0154*/ 	.short	0x010a
        /*0156*/ 	.byte	0x3f
	.zero		1


	//   ....[13]....
        /*0158*/ 	.word	0x000014c0
        /*015c*/ 	.word	0x00000003
        /*0160*/ 	.word	0x00000000
        /*0164*/ 	.short	0x010a
        /*0166*/ 	.byte	0x3f
	.zero		1


	//   ....[14]....
        /*0168*/ 	.word	0x00001770
        /*016c*/ 	.word	0x00000005
        /*0170*/ 	.word	0x00000000
        /*0174*/ 	.short	0x010a
        /*0176*/ 	.byte	0x3f
	.zero		1


	//   ....[15]....
        /*0178*/ 	.word	0x000017b0
        /*017c*/ 	.word	0x00000005
        /*0180*/ 	.word	0x00000000
        /*0184*/ 	.short	0x010a
        /*0186*/ 	.byte	0x3f
	.zero		1


	//   ....[16]....
        /*0188*/ 	.word	0x00001900
        /*018c*/ 	.word	0x00000005
        /*0190*/ 	.word	0x00000000
        /*0194*/ 	.short	0x0101
        /*0196*/ 	.byte	0x3f
	.zero		1


	//   ....[17]....
        /*0198*/ 	.word	0x00001b20
        /*019c*/ 	.word	0x00000003
        /*01a0*/ 	.word	0x00000000
        /*01a4*/ 	.short	0x0101
        /*01a6*/ 	.byte	0x3f
	.zero		1


	//   ....[18]....
        /*01a8*/ 	.word	0x00006170
        /*01ac*/ 	.word	0x00000017
        /*01b0*/ 	.word	0x00000028
        /*01b4*/ 	.short	0x010a
        /*01b6*/ 	.byte	0x3f
	.zero		1


	//   ....[19]....
        /*01b8*/ 	.word	0x000064e0
        /*01bc*/ 	.word	0x00000003
        /*01c0*/ 	.word	0x00000068
        /*01c4*/ 	.short	0x0101
        /*01c6*/ 	.byte	0x3f
	.zero		1


	//   ....[20]....
        /*01c8*/ 	.word	0x00006c40
        /*01cc*/ 	.word	0x00000007
        /*01d0*/ 	.word	0x00000000
        /*01d4*/ 	.short	0x010a
        /*01d6*/ 	.byte	0x3f
	.zero		1


	//   ....[21]....
        /*01d8*/ 	.word	0x00006cc0
        /*01dc*/ 	.word	0x00000008
        /*01e0*/ 	.word	0x00000000
        /*01e4*/ 	.short	0x010a
        /*01e6*/ 	.byte	0x3f
	.zero		1


	//   ....[22]....
        /*01e8*/ 	.word	0x00006d50
        /*01ec*/ 	.word	0x00000009
        /*01f0*/ 	.word	0x00000000
        /*01f4*/ 	.short	0x010a
        /*01f6*/ 	.byte	0x3f
	.zero		1


	//   ....[23]....
        /*01f8*/ 	.word	0x00006de0
        /*01fc*/ 	.word	0x00000006
        /*0200*/ 	.word	0x00000000
        /*0204*/ 	.short	0x010a
        /*0206*/ 	.byte	0x3f
	.zero		1


	//   ....[24]....
        /*0208*/ 	.word	0x00006e70
        /*020c*/ 	.word	0x00000003
        /*0210*/ 	.word	0x00000000
        /*0214*/ 	.short	0x010a
        /*0216*/ 	.byte	0x3f
	.zero		1


	//   ....[25]....
        /*0218*/ 	.word	0x00006ed0
        /*021c*/ 	.word	0x00000003
        /*0220*/ 	.word	0x00000000
        /*0224*/ 	.short	0x010a
        /*0226*/ 	.byte	0x3f
	.zero		1


	//   ....[26]....
        /*0228*/ 	.word	0x00006f20
        /*022c*/ 	.word	0x00000005
        /*0230*/ 	.word	0x00000000
        /*0234*/ 	.short	0x010a
        /*0236*/ 	.byte	0x3f
	.zero		1


	//   ....[27]....
        /*0238*/ 	.word	0x00006ff0
        /*023c*/ 	.word	0x00000017
        /*0240*/ 	.word	0x00000028
        /*0244*/ 	.short	0x010a
        /*0246*/ 	.byte	0x3f
	.zero		1


	//   ....[28]....
        /*0248*/ 	.word	0x000070c0
        /*024c*/ 	.word	0x00000007
        /*0250*/ 	.word	0x00000000
        /*0254*/ 	.short	0x010a
        /*0256*/ 	.byte	0x3f
	.zero		1


	//   ....[29]....
        /*0258*/ 	.word	0x00007110
        /*025c*/ 	.word	0x00000008
        /*0260*/ 	.word	0x00000000
        /*0264*/ 	.short	0x010a
        /*0266*/ 	.byte	0x3f
	.zero		1


	//   ....[30]....
        /*0268*/ 	.word	0x00007160
        /*026c*/ 	.word	0x00000009
        /*0270*/ 	.word	0x00000000
        /*0274*/ 	.short	0x010a
        /*0276*/ 	.byte	0x3f
	.zero		1


	//   ....[31]....
        /*0278*/ 	.word	0x000071b0
        /*027c*/ 	.word	0x00000006
        /*0280*/ 	.word	0x00000000
        /*0284*/ 	.short	0x010a
        /*0286*/ 	.byte	0x3f
	.zero		1


	//----- nvinfo : EIATTR_NUM_MBARRIERS
	.align		4
.L_35:
        /*0288*/ 	.byte	0x03, 0x38
        /*028a*/ 	.short	0x000c


	//----- nvinfo : EIATTR_EXIT_INSTR_OFFSETS
	.align		4
        /*028c*/ 	.byte	0x04, 0x1c
        /*028e*/ 	.short	(.L_37 - .L_36)


	//   ....[0]....
.L_36:
        /*0290*/ 	.word	0x00000900


	//   ....[1]....
        /*0294*/ 	.word	0x00001120


	//   ....[2]....
        /*0298*/ 	.word	0x00005880


	//   ....[3]....
        /*029c*/ 	.word	0x00005de0


	//   ....[4]....
        /*02a0*/ 	.word	0x00006ec0


	//----- nvinfo : EIATTR_MAX_THREADS
	.align		4
.L_37:
        /*02a4*/ 	.byte	0x04, 0x05
        /*02a6*/ 	.short	(.L_39 - .L_38)
.L_38:
        /*02a8*/ 	.word	0x00000180
        /*02ac*/ 	.word	0x00000001
        /*02b0*/ 	.word	0x00000001


	//----- nvinfo : EIATTR_CRS_STACK_SIZE
	.align		4
.L_39:
        /*02b4*/ 	.byte	0x04, 0x1e
        /*02b6*/ 	.short	(.L_41 - .L_40)
.L_40:
        /*02b8*/ 	.word	0x00000000


	//----- nvinfo : EIATTR_CBANK_PARAM_SIZE
	.align		4
.L_41:
        /*02bc*/ 	.byte	0x03, 0x19
        /*02be*/ 	.short	0x0470


	//----- nvinfo : EIATTR_PARAM_CBANK
	.align		4
        /*02c0*/ 	.byte	0x04, 0x0a
        /*02c2*/ 	.short	(.L_43 - .L_42)
	.align		4
.L_42:
        /*02c4*/ 	.word	index@(.nv.constant0._ZN7cutlass13device_kernelINS_4gemm6kernel13GemmUniversalIN4cute5tupleIJiiiiEEENS1_10collective13CollectiveMmaINS1_34MainloopSm90TmaGmmaWarpSpecializedILi5ENS5_IJNS4_1CILi1EEENSA_ILi2EEESB_EEENS1_35KernelTmaWarpSpecializedCooperativeEEENS5_IJNSA_ILi256EEENSA_ILi64EEENSA_ILi32EEEEEEaNS5_IJlSB_lEEEaSK_NS4_8TiledMMAINS4_8MMA_AtomIJNS4_4SM904GMMA26MMA_64x64x32_S32S8S8_SS_TNEEEENS4_6LayoutINS5_IJSC_SB_SB_EEENS5_IJSB_NSA_ILi0EEEST_EEEEENS5_IJNS4_10UnderscoreESW_SW_EEEEENS4_23SM90_TMA_LOAD_MULTICASTENS4_14ComposedLayoutINS4_7SwizzleILi1ELi4ELi3EEENS4_18smem_ptr_flag_bitsILi8EEENSR_INS5_IJNSA_ILi8EEESI_EEENS5_IJSI_SB_EEEEEEEvNS4_8identityENS4_13SM90_TMA_LOADES19_vS1A_EENS_8epilogue10collective6detail29Sm90TmaWarpSpecializedAdapterINS1E_15DefaultEpilogueIaSK_SK_NS1D_6thread17LinearCombinationIaLi1EiiLNS1I_9ScaleType4KindE0ELNS_15FloatRoundStyleE2EaEENS1_15EpilogueDefaultEEEEEvvEEEEvNT_6ParamsE)
        /*02c8*/ 	.short	0x0210
        /*02ca*/ 	.short	0x0470


	//----- nvinfo : EIATTR_SW_WAR
	.align		4
.L_43:
        /*02cc*/ 	.byte	0x04, 0x36
        /*02ce*/ 	.short	(.L_45 - .L_44)
.L_44:
        /*02d0*/ 	.word	0x00000008
.L_45:


//--------------------- .nv.callgraph             --------------------------
	.section	.nv.callgraph,"",@"SHT_CUDA_CALLGRAPH"
	.align	4
	.sectionentsize	8
	.align		4
        /*0000*/ 	.word	0x00000000
	.align		4
        /*0004*/ 	.word	0xffffffff
	.align		4
        /*0008*/ 	.word	index@(_ZN7cutlass13device_kernelINS_4gemm6kernel13GemmUniversalIN4cute5tupleIJiiiiEEENS1_10collective13CollectiveMmaINS1_34MainloopSm90TmaGmmaWarpSpecializedILi5ENS5_IJNS4_1CILi1EEENSA_ILi2EEESB_EEENS1_35KernelTmaWarpSpecializedCooperativeEEENS5_IJNSA_ILi256EEENSA_ILi64EEENSA_ILi32EEEEEEaNS5_IJlSB_lEEEaSK_NS4_8TiledMMAINS4_8MMA_AtomIJNS4_4SM904GMMA26MMA_64x64x32_S32S8S8_SS_TNEEEENS4_6LayoutINS5_IJSC_SB_SB_EEENS5_IJSB_NSA_ILi0EEEST_EEEEENS5_IJNS4_10UnderscoreESW_SW_EEEEENS4_23SM90_TMA_LOAD_MULTICASTENS4_14ComposedLayoutINS4_7SwizzleILi1ELi4ELi3EEENS4_18smem_ptr_flag_bitsILi8EEENSR_INS5_IJNSA_ILi8EEESI_EEENS5_IJSI_SB_EEEEEEEvNS4_8identityENS4_13SM90_TMA_LOADES19_vS1A_EENS_8epilogue10collective6detail29Sm90TmaWarpSpecializedAdapterINS1E_15DefaultEpilogueIaSK_SK_NS1D_6thread17LinearCombinationIaLi1EiiLNS1I_9ScaleType4KindE0ELNS_15FloatRoundStyleE2EaEENS1_15EpilogueDefaultEEEEEvvEEEEvNT_6ParamsE)
	.align		4
        /*000c*/ 	.word	index@(__assertfail)
	.align		4
        /*0010*/ 	.word	0x00000000
	.align		4
        /*0014*/ 	.word	0xfffffffe
	.align		4
        /*0018*/ 	.word	0x00000000
	.align		4
        /*001c*/ 	.word	0xfffffffd
	.align		4
        /*0020*/ 	.word	0x00000000
	.align		4
        /*0024*/ 	.word	0xfffffffc


//--------------------- .nv.constant4             --------------------------
	.section	.nv.constant4,"a",@progbits
	.align	8
	.align		8
.nv.constant4:
        /*0000*/ 	.dword	__assertfail
	.align		8
        /*0008*/ 	.dword	__unnamed_1
	.align		8
        /*0010*/ 	.dword	_ZN39_INTERNAL_de5a2d92_4_k_cu_c3bd6320_48374cuda3std3__45__cpo5beginE
	.align		8
        /*0018*/ 	.dword	_ZN39_INTERNAL_de5a2d92_4_k_cu_c3bd6320_48374cuda3std3__45__cpo3endE
	.align		8
        /*0020*/ 	.dword	_ZN39_INTERNAL_de5a2d92_4_k_cu_c3bd6320_48374cuda3std3__45__cpo6cbeginE
	.align		8
        /*0028*/ 	.dword	_ZN39_INTERNAL_de5a2d92_4_k_cu_c3bd6320_48374cuda3std3__45__cpo4cendE
	.align		8
        /*0030*/ 	.dword	_ZN39_INTERNAL_de5a2d92_4_k_cu_c3bd6320_48374cuda3std3__441_GLOBAL__N__de5a2d92_4_k_cu_c3bd6320_48376ignoreE
	.align		8
        /*0038*/ 	.dword	_ZN39_INTERNAL_de5a2d92_4_k_cu_c3bd6320_48374cuda3std3__419piecewise_constructE
	.align		8
        /*0040*/ 	.dword	_ZN39_INTERNAL_de5a2d92_4_k_cu_c3bd6320_48374cuda3std3__48in_placeE
	.align		8
        /*0048*/ 	.dword	_ZN39_INTERNAL_de5a2d92_4_k_cu_c3bd6320_48374cuda3std6ranges3__45__cpo4swapE
	.align		8
        /*0050*/ 	.dword	_ZN39_INTERNAL_de5a2d92_4_k_cu_c3bd6320_48374cuda3std6ranges3__45__cpo9iter_moveE
	.align		8
        /*0058*/ 	.dword	_ZN39_INTERNAL_de5a2d92_4_k_cu_c3bd6320_48374cute7productE
	.align		8
        /*0060*/ 	.dword	_ZN39_INTERNAL_de5a2d92_4_k_cu_c3bd6320_48374cute1_E
	.align		8
        /*0068*/ 	.dword	$str$22
	.align		8
        /*0070*/ 	.dword	$str$23


//--------------------- .text._ZN7cutlass13device_kernelINS_4gemm6kernel13GemmUniversalIN4cute5tupleIJiiiiEEENS1_10collective13CollectiveMmaINS1_34MainloopSm90TmaGmmaWarpSpecializedILi5ENS5_IJNS4_1CILi1EEENSA_ILi2EEESB_EEENS1_35KernelTmaWarpSpecializedCooperativeEEENS5_IJNSA_ILi256EEENSA_ILi64EEENSA_ILi32EEEEEEaNS5_IJlSB_lEEEaSK_NS4_8TiledMMAINS4_8MMA_AtomIJNS4_4SM904GMMA26MMA_64x64x32_S32S8S8_SS_TNEEEENS4_6LayoutINS5_IJSC_SB_SB_EEENS5_IJSB_NSA_ILi0EEEST_EEEEENS5_IJNS4_10UnderscoreESW_SW_EEEEENS4_23SM90_TMA_LOAD_MULTICASTENS4_14ComposedLayoutINS4_7SwizzleILi1ELi4ELi3EEENS4_18smem_ptr_flag_bitsILi8EEENSR_INS5_IJNSA_ILi8EEESI_EEENS5_IJSI_SB_EEEEEEEvNS4_8identityENS4_13SM90_TMA_LOADES19_vS1A_EENS_8epilogue10collective6detail29Sm90TmaWarpSpecializedAdapterINS1E_15DefaultEpilogueIaSK_SK_NS1D_6thread17LinearCombinationIaLi1EiiLNS1I_9ScaleType4KindE0ELNS_15FloatRoundStyleE2EaEENS1_15EpilogueDefaultEEEEEvvEEEEvNT_6ParamsE --------------------------
	.section	.text._ZN7cutlass13device_kernelINS_4gemm6kernel13GemmUniversalIN4cute5tupleIJiiiiEEENS1_10collective13CollectiveMmaINS1_34MainloopSm90TmaGmmaWarpSpecializedILi5ENS5_IJNS4_1CILi1EEENSA_ILi2EEESB_EEENS1_35KernelTmaWarpSpecializedCooperativeEEENS5_IJNSA_ILi256EEENSA_ILi64EEENSA_ILi32EEEEEEaNS5_IJlSB_lEEEaSK_NS4_8TiledMMAINS4_8MMA_AtomIJNS4_4SM904GMMA26MMA_64x64x32_S32S8S8_SS_TNEEEENS4_6LayoutINS5_IJSC_SB_SB_EEENS5_IJSB_NSA_ILi0EEEST_EEEEENS5_IJNS4_10UnderscoreESW_SW_EEEEENS4_23SM90_TMA_LOAD_MULTICASTENS4_14ComposedLayoutINS4_7SwizzleILi1ELi4ELi3EEENS4_18smem_ptr_flag_bitsILi8EEENSR_INS5_IJNSA_ILi8EEESI_EEENS5_IJSI_SB_EEEEEEEvNS4_8identityENS4_13SM90_TMA_LOADES19_vS1A_EENS_8epilogue10collective6detail29Sm90TmaWarpSpecializedAdapterINS1E_15DefaultEpilogueIaSK_SK_NS1D_6thread17LinearCombinationIaLi1EiiLNS1I_9ScaleType4KindE0ELNS_15FloatRoundStyleE2EaEENS1_15EpilogueDefaultEEEEEvvEEEEvNT_6ParamsE,"ax",@progbits
	.align	128
.text._ZN7cutlass13device_kernelINS_4gemm6kernel13GemmUniversalIN4cute5tupleIJiiiiEEENS1_10collective13CollectiveMmaINS1_34MainloopSm90TmaGmmaWarpSpecializedILi5ENS5_IJNS4_1CILi1EEENSA_ILi2EEESB_EEENS1_35KernelTmaWarpSpecializedCooperativeEEENS5_IJNSA_ILi256EEENSA_ILi64EEENSA_ILi32EEEEEEaNS5_IJlSB_lEEEaSK_NS4_8TiledMMAINS4_8MMA_AtomIJNS4_4SM904GMMA26MMA_64x64x32_S32S8S8_SS_TNEEEENS4_6LayoutINS5_IJSC_SB_SB_EEENS5_IJSB_NSA_ILi0EEEST_EEEEENS5_IJNS4_10UnderscoreESW_SW_EEEEENS4_23SM90_TMA_LOAD_MULTICASTENS4_14ComposedLayoutINS4_7SwizzleILi1ELi4ELi3EEENS4_18smem_ptr_flag_bitsILi8EEENSR_INS5_IJNSA_ILi8EEESI_EEENS5_IJSI_SB_EEEEEEEvNS4_8identityENS4_13SM90_TMA_LOADES19_vS1A_EENS_8epilogue10collective6detail29Sm90TmaWarpSpecializedAdapterINS1E_15DefaultEpilogueIaSK_SK_NS1D_6thread17LinearCombinationIaLi1EiiLNS1I_9ScaleType4KindE0ELNS_15FloatRoundStyleE2EaEENS1_15EpilogueDefaultEEEEEvvEEEEvNT_6ParamsE:
        .type           _ZN7cutlass13device_kernelINS_4gemm6kernel13GemmUniversalIN4cute5tupleIJiiiiEEENS1_10collective13CollectiveMmaINS1_34MainloopSm90TmaGmmaWarpSpecializedILi5ENS5_IJNS4_1CILi1EEENSA_ILi2EEESB_EEENS1_35KernelTmaWarpSpecializedCooperativeEEENS5_IJNSA_ILi256EEENSA_ILi64EEENSA_ILi32EEEEEEaNS5_IJlSB_lEEEaSK_NS4_8TiledMMAINS4_8MMA_AtomIJNS4_4SM904GMMA26MMA_64x64x32_S32S8S8_SS_TNEEEENS4_6LayoutINS5_IJSC_SB_SB_EEENS5_IJSB_NSA_ILi0EEEST_EEEEENS5_IJNS4_10UnderscoreESW_SW_EEEEENS4_23SM90_TMA_LOAD_MULTICASTENS4_14ComposedLayoutINS4_7SwizzleILi1ELi4ELi3EEENS4_18smem_ptr_flag_bitsILi8EEENSR_INS5_IJNSA_ILi8EEESI_EEENS5_IJSI_SB_EEEEEEEvNS4_8identityENS4_13SM90_TMA_LOADES19_vS1A_EENS_8epilogue10collective6detail29Sm90TmaWarpSpecializedAdapterINS1E_15DefaultEpilogueIaSK_SK_NS1D_6thread17LinearCombinationIaLi1EiiLNS1I_9ScaleType4KindE0ELNS_15FloatRoundStyleE2EaEENS1_15EpilogueDefaultEEEEEvvEEEEvNT_6ParamsE,@function
        .size           _ZN7cutlass13device_kernelINS_4gemm6kernel13GemmUniversalIN4cute5tupleIJiiiiEEENS1_10collective13CollectiveMmaINS1_34MainloopSm90TmaGmmaWarpSpecializedILi5ENS5_IJNS4_1CILi1EEENSA_ILi2EEESB_EEENS1_35KernelTmaWarpSpecializedCooperativeEEENS5_IJNSA_ILi256EEENSA_ILi64EEENSA_ILi32EEEEEEaNS5_IJlSB_lEEEaSK_NS4_8TiledMMAINS4_8MMA_AtomIJNS4_4SM904GMMA26MMA_64x64x32_S32S8S8_SS_TNEEEENS4_6LayoutINS5_IJSC_SB_SB_EEENS5_IJSB_NSA_ILi0EEEST_EEEEENS5_IJNS4_10UnderscoreESW_SW_EEEEENS4_23SM90_TMA_LOAD_MULTICASTENS4_14ComposedLayoutINS4_7SwizzleILi1ELi4ELi3EEENS4_18smem_ptr_flag_bitsILi8EEENSR_INS5_IJNSA_ILi8EEESI_EEENS5_IJSI_SB_EEEEEEEvNS4_8identityENS4_13SM90_TMA_LOADES19_vS1A_EENS_8epilogue10collective6detail29Sm90TmaWarpSpecializedAdapterINS1E_15DefaultEpilogueIaSK_SK_NS1D_6thread17LinearCombinationIaLi1EiiLNS1I_9ScaleType4KindE0ELNS_15FloatRoundStyleE2EaEENS1_15EpilogueDefaultEEEEEvvEEEEvNT_6ParamsE,(.L_x_205 - _ZN7cutlass13device_kernelINS_4gemm6kernel13GemmUniversalIN4cute5tupleIJiiiiEEENS1_10collective13CollectiveMmaINS1_34MainloopSm90TmaGmmaWarpSpecializedILi5ENS5_IJNS4_1CILi1EEENSA_ILi2EEESB_EEENS1_35KernelTmaWarpSpecializedCooperativeEEENS5_IJNSA_ILi256EEENSA_ILi64EEENSA_ILi32EEEEEEaNS5_IJlSB_lEEEaSK_NS4_8TiledMMAINS4_8MMA_AtomIJNS4_4SM904GMMA26MMA_64x64x32_S32S8S8_SS_TNEEEENS4_6LayoutINS5_IJSC_SB_SB_EEENS5_IJSB_NSA_ILi0EEEST_EEEEENS5_IJNS4_10UnderscoreESW_SW_EEEEENS4_23SM90_TMA_LOAD_MULTICASTENS4_14ComposedLayoutINS4_7SwizzleILi1ELi4ELi3EEENS4_18smem_ptr_flag_bitsILi8EEENSR_INS5_IJNSA_ILi8EEESI_EEENS5_IJSI_SB_EEEEEEEvNS4_8identityENS4_13SM90_TMA_LOADES19_vS1A_EENS_8epilogue10collective6detail29Sm90TmaWarpSpecializedAdapterINS1E_15DefaultEpilogueIaSK_SK_NS1D_6thread17LinearCombinationIaLi1EiiLNS1I_9ScaleType4KindE0ELNS_15FloatRoundStyleE2EaEENS1_15EpilogueDefaultEEEEEvvEEEEvNT_6ParamsE)
        .other          _ZN7cutlass13device_kernelINS_4gemm6kernel13GemmUniversalIN4cute5tupleIJiiiiEEENS1_10collective13CollectiveMmaINS1_34MainloopSm90TmaGmmaWarpSpecializedILi5ENS5_IJNS4_1CILi1EEENSA_ILi2EEESB_EEENS1_35KernelTmaWarpSpecializedCooperativeEEENS5_IJNSA_ILi256EEENSA_ILi64EEENSA_ILi32EEEEEEaNS5_IJlSB_lEEEaSK_NS4_8TiledMMAINS4_8MMA_AtomIJNS4_4SM904GMMA26MMA_64x64x32_S32S8S8_SS_TNEEEENS4_6LayoutINS5_IJSC_SB_SB_EEENS5_IJSB_NSA_ILi0EEEST_EEEEENS5_IJNS4_10UnderscoreESW_SW_EEEEENS4_23SM90_TMA_LOAD_MULTICASTENS4_14ComposedLayoutINS4_7SwizzleILi1ELi4ELi3EEENS4_18smem_ptr_flag_bitsILi8EEENSR_INS5_IJNSA_ILi8EEESI_EEENS5_IJSI_SB_EEEEEEEvNS4_8identityENS4_13SM90_TMA_LOADES19_vS1A_EENS_8epilogue10collective6detail29Sm90TmaWarpSpecializedAdapterINS1E_15DefaultEpilogueIaSK_SK_NS1D_6thread17LinearCombinationIaLi1EiiLNS1I_9ScaleType4KindE0ELNS_15FloatRoundStyleE2EaEENS1_15EpilogueDefaultEEEEEvvEEEEvNT_6ParamsE,@"STO_CUDA_ENTRY STV_DEFAULT"
_ZN7cutlass13device_kernelINS_4gemm6kernel13GemmUniversalIN4cute5tupleIJiiiiEEENS1_10collective13CollectiveMmaINS1_34MainloopSm90TmaGmmaWarpSpecializedILi5ENS5_IJNS4_1CILi1EEENSA_ILi2EEESB_EEENS1_35KernelTmaWarpSpecializedCooperativeEEENS5_IJNSA_ILi256EEENSA_ILi64EEENSA_ILi32EEEEEEaNS5_IJlSB_lEEEaSK_NS4_8TiledMMAINS4_8MMA_AtomIJNS4_4SM904GMMA26MMA_64x64x32_S32S8S8_SS_TNEEEENS4_6LayoutINS5_IJSC_SB_SB_EEENS5_IJSB_NSA_ILi0EEEST_EEEEENS5_IJNS4_10UnderscoreESW_SW_EEEEENS4_23SM90_TMA_LOAD_MULTICASTENS4_14ComposedLayoutINS4_7SwizzleILi1ELi4ELi3EEENS4_18smem_ptr_flag_bitsILi8EEENSR_INS5_IJNSA_ILi8EEESI_EEENS5_IJSI_SB_EEEEEEEvNS4_8identityENS4_13SM90_TMA_LOADES19_vS1A_EENS_8epilogue10collective6detail29Sm90TmaWarpSpecializedAdapterINS1E_15DefaultEpilogueIaSK_SK_NS1D_6thread17LinearCombinationIaLi1EiiLNS1I_9ScaleType4KindE0ELNS_15FloatRoundStyleE2EaEENS1_15EpilogueDefaultEEEEEvvEEEEvNT_6ParamsE:
[----:B------:R-:W0:Y:S01]  /*0000*/  LDC R1, c[0x0][0x28] ;  /* 0x00000a00ff017b82 */ /* 0x000e220000000800 */
[----:B------:R-:W1:Y:S01]  /*0010*/  S2R R18, SR_TID.X ;  /* 0x0000000000127919 */ /* 0x000e620000002100 */
[----:B------:R-:W-:Y:S01]  /*0020*/  ELECT P0, URZ, PT ;  /* 0x00000000003f782f */ /* 0x000fe20003800000 */
[----:B------:R-:W-:Y:S01]  /*0030*/  BSSY B0, `(.L_x_0) ;  /* 0x000000f000007945 */ /* 0x000fe20003800000 */
[--C-:B-1----:R-:W-:Y:S02]  /*0040*/  SHF.R.U32.HI R0, RZ, 0x5, R18.reuse ;  /* 0x00000005ff007819 */ /* 0x102fe40000011612 */
[----:B------:R-:W-:-:S03]  /*0050*/  SHF.R.U32.HI R3, RZ, 0x7, R18 ;  /* 0x00000007ff037819 */ /* 0x000fc60000011612 */
[----:B------:R-:W1:Y:S04]  /*0060*/  SHFL.IDX PT, R2, R0, RZ, 0x1f ;  /* 0x00001fff00027589 */ /* 0x000e6800000e0000 */
[----:B------:R2:W3:Y:S01]  /*0070*/  SHFL.IDX PT, R5, R3, RZ, 0x1f ;  /* 0x00001fff03057589 */ /* 0x0004e200000e0000 */
[----:B-1----:R-:W-:-:S13]  /*0080*/  ISETP.NE.OR P0, PT, R2, RZ, !P0 ;  /* 0x000000ff0200720c */ /* 0x002fda0004705670 */
[----:B0-23--:R-:W-:Y:S05]  /*0090*/  @P0 BRA `(.L_x_1) ;  /* 0x0000000000200947 */ /* 0x00dfea0003800000 */
[----:B------:R-:W-:Y:S02]  /*00a0*/  ULDC.64 UR4, c[0x0][0x198] ;  /* 0x0000660000047ab9 */ /* 0x000fe40000000a00 */
[----:B------:R-:W-:Y:S02]  /*00b0*/  UIADD3 UR6, UP0, UR4, 0xf0, URZ ;  /* 0x000000f004067890 */ /* 0x000fe4000ff1e03f */
[----:B------:R-:W-:Y:S02]  /*00c0*/  UIADD3 UR4, UP1, UR4, 0x1f0, URZ ;  /* 0x000001f004047890 */ /* 0x000fe4000ff3e03f */
[----:B------:R-:W-:Y:S02]  /*00d0*/  UIADD3.X UR7, URZ, UR5, URZ, UP0, !UPT ;  /* 0x000000053f077290 */ /* 0x000fe400087fe43f */
[----:B------:R-:W-:-:S07]  /*00e0*/  UIADD3.X UR5, URZ, UR5, URZ, UP1, !UPT ;  /* 0x000000053f057290 */ /* 0x000fce0008ffe43f */
[----:B------:R0:W-:Y:S02]  /*00f0*/  UTMACCTL.PF [UR6] ;  /* 0x00000000060079b9 */ /* 0x0001e40008040000 */
[----:B------:R0:W-:Y:S02]  /*0100*/  UTMACCTL.PF [UR4] ;  /* 0x00000000040079b9 */ /* 0x0001e40008040000 */
[----:B0-----:R-:W-:Y:S01]  /*0110*/  NOP ;  /* 0x0000000000007918 */ /* 0x001fe20000000000 */
.L_x_1:
[----:B------:R-:W-:Y:S05]  /*0120*/  BSYNC B0 ;  /* 0x0000000000007941 */ /* 0x000fea0003800000 */
.L_x_0:
[----:B------:R-:W0:Y:S02]  /*0130*/  SHFL.IDX PT, R3, R0, RZ, 0x1f ;  /* 0x00001fff00037589 */ /* 0x000e2400000e0000 */
[----:B0-----:R-:W-:-:S13]  /*0140*/  ISETP.NE.AND P0, PT, R3, RZ, PT ;  /* 0x000000ff0300720c */ /* 0x001fda0003f05270 */
[----:B------:R-:W-:Y:S05]  /*0150*/  @P0 BRA `(.L_x_2) ;  /* 0x0000000000600947 */ /* 0x000fea0003800000 */
[----:B------:R-:W0:Y:S01]  /*0160*/  S2UR UR8, SR_CgaCtaId ;  /* 0x00000000000879c3 */ /* 0x000e220000008800 */
[----:B------:R-:W-:Y:S01]  /*0170*/  UMOV UR4, 0x400 ;  /* 0x0000040000047882 */ /* 0x000fe20000000000 */
[----:B------:R-:W-:Y:S01]  /*0180*/  UMOV UR5, 0x1 ;  /* 0x0000000100057882 */ /* 0x000fe20000000000 */
[----:B------:R-:W-:Y:S01]  /*0190*/  UMOV UR6, 0x4 ;  /* 0x0000000400067882 */ /* 0x000fe20000000000 */
[----:B------:R-:W-:Y:S01]  /*01a0*/  ELECT P0, URZ, PT ;  /* 0x00000000003f782f */ /* 0x000fe20003800000 */
[----:B------:R-:W-:-:S04]  /*01b0*/  UIADD3 UR6, -UR6, 0x100000, URZ ;  /* 0x0010000006067890 */ /* 0x000fc8000fffe13f */
[----:B------:R-:W-:Y:S02]  /*01c0*/  USHF.L.U32 UR7, UR6, 0xb, URZ ;  /* 0x0000000b06077899 */ /* 0x000fe4000800063f */
[----:B------:R-:W-:Y:S02]  /*01d0*/  USHF.L.U32 UR6, UR6, 0x1, URZ ;  /* 0x0000000106067899 */ /* 0x000fe4000800063f */
[----:B0-----:R-:W-:Y:S02]  /*01e0*/  ULEA UR8, UR8, UR4, 0x18 ;  /* 0x0000000408087291 */ /* 0x001fe4000f8ec03f */
[----:B------:R-:W-:-:S04]  /*01f0*/  UIADD3 UR4, -UR5, 0x100000, URZ ;  /* 0x0010000005047890 */ /* 0x000fc8000fffe13f */
[----:B------:R-:W-:Y:S02]  /*0200*/  USHF.L.U32 UR5, UR4, 0xb, URZ ;  /* 0x0000000b04057899 */ /* 0x000fe4000800063f */
[----:B------:R-:W-:Y:S01]  /*0210*/  USHF.L.U32 UR4, UR4, 0x1, URZ ;  /* 0x0000000104047899 */ /* 0x000fe2000800063f */
[----:B------:R-:W0:Y:S11]  /*0220*/  FENCE.VIEW.ASYNC.S ;  /* 0x00000000000073c6 */ /* 0x000e360000000000 */
[----:B0-----:R0:W1:Y:S01]  /*0230*/  SYNCS.EXCH.64 URZ, [UR8], UR4 ;  /* 0x00000004083f75b2 */ /* 0x0010620008000100 */
[----:B------:R0:W2:Y:S01]  /*0240*/  SYNCS.EXCH.64 URZ, [UR8+0x28], UR6 ;  /* 0x00002806083f75b2 */ /* 0x0000a20008000100 */
[----:B------:R0:W3:Y:S01]  /*0250*/  SYNCS.EXCH.64 URZ, [UR8+0x8], UR4 ;  /* 0x00000804083f75b2 */ /* 0x0000e20008000100 */
[----:B------:R0:W4:Y:S01]  /*0260*/  SYNCS.EXCH.64 URZ, [UR8+0x30], UR6 ;  /* 0x00003006083f75b2 */ /* 0x0001220008000100 */
[----:B------:R0:W0:Y:S01]  /*0270*/  SYNCS.EXCH.64 URZ, [UR8+0x10], UR4 ;  /* 0x00001004083f75b2 */ /* 0x0000220008000100 */
[----:B------:R0:W0:Y:S01]  /*0280*/  SYNCS.EXCH.64 URZ, [UR8+0x38], UR6 ;  /* 0x00003806083f75b2 */ /* 0x0000220008000100 */
[----:B------:R0:W0:Y:S01]  /*0290*/  SYNCS.EXCH.64 URZ, [UR8+0x18], UR4 ;  /* 0x00001804083f75b2 */ /* 0x0000220008000100 */
[----:B------:R0:W0:Y:S01]  /*02a0*/  SYNCS.EXCH.64 URZ, [UR8+0x40], UR6 ;  /* 0x00004006083f75b2 */ /* 0x0000220008000100 */
[----:B------:R0:W0:Y:S01]  /*02b0*/  SYNCS.EXCH.64 URZ, [UR8+0x20], UR4 ;  /* 0x00002004083f75b2 */ /* 0x0000220008000100 */
[----:B------:R0:W0:Y:S01]  /*02c0*/  SYNCS.EXCH.64 URZ, [UR8+0x48], UR6 ;  /* 0x00004806083f75b2 */ /* 0x0000220008000100 */
[----:B------:R-:W-:Y:S01]  /*02d0*/  NOP ;  /* 0x0000000000007918 */ /* 0x000fe20000000000 */
.L_x_2:
[----:B------:R-:W-:Y:S01]  /*02e0*/  SHF.R.S32.HI R7, RZ, 0x1f, R18 ;  /* 0x0000001fff077819 */ /* 0x000fe20000011412 */
[----:B------:R-:W5:Y:S01]  /*02f0*/  SHFL.IDX PT, R0, R0, RZ, 0x1f ;  /* 0x00001fff00007589 */ /* 0x000f6200000e0000 */
[----:B0-----:R-:W0:Y:S01]  /*0300*/  S2UR UR8, SR_CTAID.X ;  /* 0x00000000000879c3 */ /* 0x001e220000002500 */
[----:B------:R-:W-:Y:S02]  /*0310*/  ELECT P0, URZ, PT ;  /* 0x00000000003f782f */ /* 0x000fe40003800000 */
[----:B------:R-:W-:Y:S01]  /*0320*/  LEA.HI R7, R7, R18, RZ, 0x7 ;  /* 0x0000001207077211 */ /* 0x000fe200078f38ff */
[----:B------:R-:W1:Y:S01]  /*0330*/  S2R R4, SR_CTAID.Y ;  /* 0x0000000000047919 */ /* 0x000e620000002600 */
[----:B------:R-:W-:Y:S01]  /*0340*/  ULDC UR4, c[0x0][0x154] ;  /* 0x0000550000047ab9 */ /* 0x000fe20000000800 */
[----:B------:R-:W-:Y:S01]  /*0350*/  NOP ;  /* 0x0000000000007918 */ /* 0x000fe20000000000 */
[----:B------:R-:W-:Y:S01]  /*0360*/  LOP3.LUT R7, R7, 0xffffff80, RZ, 0xc0, !PT ;  /* 0xffffff8007077812 */ /* 0x000fe200078ec0ff */
[----:B------:R-:W-:Y:S01]  /*0370*/  NOP ;  /* 0x0000000000007918 */ /* 0x000fe20000000000 */
[----:B------:R-:W2:Y:S03]  /*0380*/  LDC R12, c[0x0][0x140] ;  /* 0x00005000ff0c7b82 */ /* 0x000ea60000000800 */
[----:B------:R-:W-:-:S05]  /*0390*/  IMAD.IADD R7, R18, 0x1, -R7 ;  /* 0x0000000112077824 */ /* 0x000fca00078e0a07 */
[----:B------:R-:W-:Y:S02]  /*03a0*/  SHF.R.S32.HI R6, RZ, 0x1f, R7 ;  /* 0x0000001fff067819 */ /* 0x000fe40000011407 */
[----:B------:R-:W-:Y:S02]  /*03b0*/  LOP3.LUT P2, RZ, R7, 0x7, RZ, 0xc0, !PT ;  /* 0x0000000707ff7812 */ /* 0x000fe4000784c0ff */
[----:B------:R-:W-:Y:S02]  /*03c0*/  LEA.HI R6, R6, R7, RZ, 0x3 ;  /* 0x0000000706067211 */ /* 0x000fe400078f18ff */
[----:B-----5:R-:W-:Y:S02]  /*03d0*/  ISETP.NE.OR P0, PT, R0, RZ, !P0 ;  /* 0x000000ff0000720c */ /* 0x020fe40004705670 */
[--C-:B------:R-:W-:Y:S02]  /*03e0*/  SHF.R.S32.HI R0, RZ, 0x3, R6.reuse ;  /* 0x00000003ff007819 */ /* 0x100fe40000011406 */
[----:B------:R-:W-:-:S02]  /*03f0*/  SHF.R.S32.HI R9, RZ, 0x1f, R6 ;  /* 0x0000001fff097819 */ /* 0x000fc40000011406 */
[----:B------:R-:W-:Y:S02]  /*0400*/  SHF.R.S32.HI R6, RZ, 0x1f, R3 ;  /* 0x0000001fff067819 */ /* 0x000fe40000011403 */
[----:B------:R-:W-:Y:S02]  /*0410*/  LEA.HI R9, R9, R0, RZ, 0x2 ;  /* 0x0000000009097211 */ /* 0x000fe400078f10ff */
[----:B------:R-:W-:Y:S02]  /*0420*/  LEA.HI R6, R6, R3, RZ, 0x2 ;  /* 0x0000000306067211 */ /* 0x000fe400078f10ff */
[----:B-1----:R-:W-:Y:S01]  /*0430*/  I2FP.F32.U32 R8, R4 ;  /* 0x0000000400087245 */ /* 0x002fe20000201000 */
[----:B------:R-:W-:Y:S01]  /*0440*/  VOTEU.ALL UP0, P0 ;  /* 0x00000000003f7886 */ /* 0x000fe20000000000 */
[----:B------:R-:W-:Y:S01]  /*0450*/  LOP3.LUT R6, R6, 0x3ffffffc, RZ, 0xc0, !PT ;  /* 0x3ffffffc06067812 */ /* 0x000fe200078ec0ff */
[----:B------:R-:W-:Y:S01]  /*0460*/  VOTEU.ALL UP1, P0 ;  /* 0x00000000003f7886 */ /* 0x000fe20000020000 */
[----:B------:R-:W-:Y:S01]  /*0470*/  LOP3.LUT R9, R9, 0xfffffffc, RZ, 0xc0, !PT ;  /* 0xfffffffc09097812 */ /* 0x000fe200078ec0ff */
[----:B------:R-:W-:Y:S01]  /*0480*/  FMUL R10, R8, UR4 ;  /* 0x00000004080a7c20 */ /* 0x000fe20008400000 */
[----:B------:R-:W1:Y:S01]  /*0490*/  @!UP0 S2UR UR7, SR_CgaCtaId ;  /* 0x00000000000789c3 */ /* 0x000e620000008800 */
[----:B------:R-:W-:Y:S01]  /*04a0*/  IMAD.IADD R11, R3, 0x1, -R6 ;  /* 0x00000001030b7824 */ /* 0x000fe200078e0a06 */
[----:B0-----:R-:W-:Y:S01]  /*04b0*/  I2FP.F32.U32 R6, UR8 ;  /* 0x0000000800067c45 */ /* 0x001fe20008201000 */
[----:B------:R-:W-:Y:S01]  /*04c0*/  IMAD.IADD R0, R0, 0x1, -R9 ;  /* 0x0000000100007824 */ /* 0x000fe200078e0a09 */
[----:B------:R-:W-:Y:S01]  /*04d0*/  ULDC UR4, c[0x0][0x150] ;  /* 0x0000540000047ab9 */ /* 0x000fe20000000800 */
[----:B------:R-:W0:Y:S01]  /*04e0*/  F2I.U32.TRUNC.NTZ R10, R10 ;  /* 0x0000000a000a7305 */ /* 0x000e22000020f000 */
[----:B------:R-:W-:Y:S01]  /*04f0*/  SHF.R.S32.HI R3, RZ, 0x1f, R2 ;  /* 0x0000001fff037819 */ /* 0x000fe20000011402 */
[----:B------:R-:W-:Y:S01]  /*0500*/  FMUL R6, R6, UR4 ;  /* 0x0000000406067c20 */ /* 0x000fe20008400000 */
[----:B------:R-:W5:Y:S01]  /*0510*/  LDC R9, c[0x0][0x148] ;  /* 0x00005200ff097b82 */ /* 0x000f620000000800 */
[----:B------:R-:W-:Y:S01]  /*0520*/  IMAD R11, R11, 0x4, R0 ;  /* 0x000000040b0b7824 */ /* 0x000fe200078e0200 */
[----:B------:R-:W-:Y:S01]  /*0530*/  LEA.HI R3, R3, R2, RZ, 0x2 ;  /* 0x0000000203037211 */ /* 0x000fe200078f10ff */
[----:B------:R-:W-:Y:S01]  /*0540*/  UMOV UR4, 0x20 ;  /* 0x0000002000047882 */ /* 0x000fe20000000000 */
[----:B------:R-:W-:Y:S01]  /*0550*/  @!UP0 UMOV UR6, 0x400 ;  /* 0x0000040000068882 */ /* 0x000fe20000000000 */
[----:B------:R-:W3:Y:S01]  /*0560*/  F2I.U32.TRUNC.NTZ R6, R6 ;  /* 0x0000000600067305 */ /* 0x000ee2000020f000 */
[----:B------:R-:W-:Y:S01]  /*0570*/  LOP3.LUT R3, R3, 0xfffffffc, RZ, 0xc0, !PT ;  /* 0xfffffffc03037812 */ /* 0x000fe200078ec0ff */
[----:B------:R-:W-:Y:S01]  /*0580*/  IMAD.SHL.U32 R22, R11, 0x4, RZ ;  /* 0x000000040b167824 */ /* 0x000fe200078e00ff */
[----:B------:R-:W4:Y:S01]  /*0590*/  LDC R8, c[0x0][0x144] ;  /* 0x00005100ff087b82 */ /* 0x000f220000000800 */
[----:B------:R-:W-:-:S04]  /*05a0*/  @!UP0 UIADD3 UR4, -UR4, 0x100000, URZ ;  /* 0x0010000004048890 */ /* 0x000fc8000fffe13f */
[----:B------:R-:W-:Y:S02]  /*05b0*/  @!UP0 USHF.L.U32 UR5, UR4, 0xb, URZ ;  /* 0x0000000b04058899 */ /* 0x000fe4000800063f */
[----:B------:R-:W-:Y:S01]  /*05c0*/  @!UP0 USHF.L.U32 UR4, UR4, 0x1, URZ ;  /* 0x0000000104048899 */ /* 0x000fe2000800063f */
[----:B--2---:R-:W-:Y:S01]  /*05d0*/  ISETP.EQ.U32.AND P3, PT, R12, 0x1, PT ;  /* 0x000000010c00780c */ /* 0x004fe20003f62070 */
[----:B------:R-:W-:Y:S01]  /*05e0*/  IMAD.IADD R0, R2, 0x1, -R3 ;  /* 0x0000000102007824 */ /* 0x000fe200078e0a03 */
[----:B------:R-:W-:Y:S01]  /*05f0*/  LOP3.LUT R22, R11, 0xc, R22, 0x78, !PT ;  /* 0x0000000c0b167812 */ /* 0x000fe200078e7816 */
[----:B0-----:R-:W-:Y:S01]  /*0600*/  IMAD.MOV R14, RZ, RZ, -R10 ;  /* 0x000000ffff0e7224 */ /* 0x001fe200078e0a0a */
[----:B-1----:R-:W-:Y:S02]  /*0610*/  @!UP0 ULEA UR6, UR7, UR6, 0x18 ;  /* 0x0000000607068291 */ /* 0x002fe4000f8ec03f */
[----:B------:R-:W-:Y:S01]  /*0620*/  ISETP.NE.AND P1, PT, R0, 0x3, PT ;  /* 0x000000030000780c */ /* 0x000fe20003f25270 */
[----:B------:R-:W-:Y:S01]  /*0630*/  VOTEU.ALL UP0, P0 ;  /* 0x00000000003f7886 */ /* 0x000fe20000000000 */
[----:B------:R-:W-:Y:S01]  /*0640*/  ISETP.LT.U32.AND P0, PT, R22, 0x2, !P2 ;  /* 0x000000021600780c */ /* 0x000fe20005701070 */
[----:B---3--:R-:W-:Y:S01]  /*0650*/  IMAD.MOV R3, RZ, RZ, -R6 ;  /* 0x000000ffff037224 */ /* 0x008fe200078e0a06 */
[----:B------:R-:W-:-:S02]  /*0660*/  ISETP.EQ.OR P1, PT, R0, RZ, !P1 ;  /* 0x000000ff0000720c */ /* 0x000fc40004f22670 */
[----:B------:R-:W-:Y:S01]  /*0670*/  ISETP.NE.AND P2, PT, R5, RZ, PT ;  /* 0x000000ff0500720c */ /* 0x000fe20003f45270 */
[----:B-----5:R-:W-:Y:S01]  /*0680*/  IMAD R7, R9, R14, R4 ;  /* 0x0000000e09077224 */ /* 0x020fe200078e0204 */
[----:B------:R-:W-:Y:S01]  /*0690*/  ISETP.EQ.AND P1, PT, R5, RZ, P1 ;  /* 0x000000ff0500720c */ /* 0x000fe20000f22270 */
[----:B------:R-:W0:Y:S02]  /*06a0*/  FENCE.VIEW.ASYNC.S ;  /* 0x00000000000073c6 */ /* 0x000e240000000000 */
[----:B0-----:R0:W1:Y:S01]  /*06b0*/  @!UP0 SYNCS.EXCH.64 URZ, [UR6+0x60], UR4 ;  /* 0x00006004063f85b2 */ /* 0x0010620008000100 */
[----:B------:R-:W-:Y:S02]  /*06c0*/  ISETP.NE.AND P4, PT, R7, R22, PT ;  /* 0x000000160700720c */ /* 0x000fe40003f85270 */
[----:B------:R-:W-:Y:S01]  /*06d0*/  SEL R19, RZ, 0x1, !P1 ;  /* 0x00000001ff137807 */ /* 0x000fe20004800000 */
[----:B----4-:R-:W-:Y:S02]  /*06e0*/  IMAD R3, R8, R3, UR8 ;  /* 0x0000000808037e24 */ /* 0x010fe4000f8e0203 */
[----:B------:R-:W-:-:S03]  /*06f0*/  VIADD R8, R5, 0xffffffff ;  /* 0xffffffff05087836 */ /* 0x000fc60000000000 */
[----:B------:R-:W-:Y:S02]  /*0700*/  ISETP.EQ.OR P4, PT, R3, RZ, !P4 ;  /* 0x000000ff0300720c */ /* 0x000fe40006782670 */
[----:B------:R-:W-:Y:S02]  /*0710*/  ISETP.GE.U32.AND P5, PT, R8, 0x2, PT ;  /* 0x000000020800780c */ /* 0x000fe40003fa6070 */
[----:B------:R-:W-:Y:S02]  /*0720*/  PLOP3.LUT P0, PT, P0, P4, PT, 0x80, 0x0 ;  /* 0x000000000000781c */ /* 0x000fe40000709070 */
[----:B------:R-:W-:Y:S01]  /*0730*/  SEL R19, R19, 0x2, P5 ;  /* 0x0000000213137807 */ /* 0x000fe20002800000 */
[----:B------:R0:W2:Y:S01]  /*0740*/  @!UP1 SYNCS.EXCH.64 URZ, [UR6+0x68], UR4 ;  /* 0x00006804063f95b2 */ /* 0x0000a20008000100 */
[----:B------:R-:W-:Y:S01]  /*0750*/  P2R R102, PR, RZ, 0x1 ;  /* 0x00000001ff667803 */ /* 0x000fe20000000000 */
[----:B------:R-:W-:Y:S01]  /*0760*/  NOP ;  /* 0x0000000000007918 */ /* 0x000fe20000000000 */
[----:B------:R-:W-:Y:S07]  /*0770*/  @!P3 BRA `(.L_x_3) ;  /* 0x000000000008b947 */ /* 0x000fee0003800000 */
[----:B-12---:R-:W-:Y:S01]  /*0780*/  UCGABAR_ARV ;  /* 0x00000000000079c7 */ /* 0x006fe20008000000 */
[----:B------:R-:W-:Y:S05]  /*0790*/  BRA `(.L_x_4) ;  /* 0x0000000000047947 */ /* 0x000fea0003800000 */
.L_x_3:
[----:B-12---:R-:W-:Y:S01]  /*07a0*/  NOP ;  /* 0x0000000000007918 */ /* 0x006fe20000000000 */
.L_x_4:
[----:B------:R-:W1:Y:S01]  /*07b0*/  LDC R2, c[0x0][0x65c] ;  /* 0x00019700ff027b82 */ /* 0x000e620000000800 */
[----:B------:R-:W-:Y:S02]  /*07c0*/  IMAD.U32 R6, RZ, RZ, UR8 ;  /* 0x00000008ff067e24 */ /* 0x000fe4000f8e00ff */
[----:B------:R-:W-:Y:S01]  /*07d0*/  IMAD.MOV.U32 R7, RZ, RZ, RZ ;  /* 0x000000ffff077224 */ /* 0x000fe200078e00ff */
[----:B-1----:R-:W-:-:S04]  /*07e0*/  ISETP.NE.AND P1, PT, R2, 0x1, PT ;  /* 0x000000010200780c */ /* 0x002fc80003f25270 */
[----:B------:R-:W-:-:S09]  /*07f0*/  P2R R5, PR, RZ, 0x2 ;  /* 0x00000002ff057803 */ /* 0x000fd20000000000 */
[----:B------:R-:W1:Y:S01]  /*0800*/  @P1 LDC R17, c[0x0][0x10] ;  /* 0x00000400ff111b82 */ /* 0x000e620000000800 */
[----:B------:R-:W-:Y:S02]  /*0810*/  @P1 IMAD.MOV.U32 R5, RZ, RZ, RZ ;  /* 0x000000ffff051224 */ /* 0x000fe400078e00ff */
[----:B------:R-:W-:-:S05]  /*0820*/  @P1 IMAD.MOV.U32 R13, RZ, RZ, RZ ;  /* 0x000000ffff0d1224 */ /* 0x000fca00078e00ff */
[----:B------:R-:W2:Y:S01]  /*0830*/  @!P1 LDC R11, c[0x0][0xc] ;  /* 0x00000300ff0b9b82 */ /* 0x000ea20000000800 */
[----:B-1----:R-:W-:-:S04]  /*0840*/  @P1 IMAD.WIDE.U32 R16, R17, UR8, R4 ;  /* 0x0000000811101c25 */ /* 0x002fc8000f8e0004 */
[----:B------:R-:W-:Y:S02]  /*0850*/  @P1 IMAD.IADD R17, R17, 0x1, R13 ;  /* 0x0000000111111824 */ /* 0x000fe400078e020d */
[----:B--2---:R-:W-:-:S04]  /*0860*/  @!P1 IMAD.WIDE.U32 R6, R4, R11, R6 ;  /* 0x0000000b04069225 */ /* 0x004fc800078e0006 */
[----:B------:R-:W-:Y:S02]  /*0870*/  @!P1 IMAD.MOV.U32 R16, RZ, RZ, R6 ;  /* 0x000000ffff109224 */ /* 0x000fe400078e0006 */
[----:B------:R-:W-:Y:S01]  /*0880*/  @!P1 IMAD.MOV.U32 R17, RZ, RZ, R7 ;  /* 0x000000ffff119224 */ /* 0x000fe200078e0007 */
[----:B------:R-:W-:Y:S06]  /*0890*/  @!P3 BRA `(.L_x_5) ;  /* 0x00000000000cb947 */ /* 0x000fec0003800000 */
[----:B------:R-:W-:Y:S01]  /*08a0*/  UCGABAR_WAIT ;  /* 0x0000000000007dc7 */ /* 0x000fe20008000000 */
[----:B------:R-:W-:Y:S01]  /*08b0*/  CCTL.IVALL ;  /* 0x00000000ff00798f */ /* 0x000fe20002000000 */
[----:B------:R-:W-:Y:S05]  /*08c0*/  BRA `(.L_x_6) ;  /* 0x0000000000047947 */ /* 0x000fea0003800000 */
.L_x_5:
[----:B------:R-:W-:Y:S06]  /*08d0*/  BAR.SYNC.DEFER_BLOCKING 0x0 ;  /* 0x0000000000007b1d */ /* 0x000fec0000010000 */
.L_x_6:
[----:B------:R-:W-:Y:S05]  /*08e0*/  @!P2 BRA `(.L_x_7) ;  /* 0x0000004c00e8a947 */ /* 0x000fea0003800000 */
[----:B------:R-:W-:-:S13]  /*08f0*/  ISETP.GT.U32.AND P0, PT, R8, 0x1, PT ;  /* 0x000000010800780c */ /* 0x000fda0003f04070 */
[----:B0-----:R-:W-:Y:S05]  /*0900*/  @P0 EXIT ;  /* 0x000000000000094d */ /* 0x001fea0003800000 */
[----:B------:R-:W-:Y:S01]  /*0910*/  ULDC.64 UR4, c[0x0][0x650] ;  /* 0x0001940000047ab9 */ /* 0x000fe20000000a00 */
[----:B------:R-:W-:Y:S01]  /*0920*/  PRMT R0, RZ, 0x7610, R0 ;  /* 0x00007610ff007816 */ /* 0x000fe20000000000 */
[----:B------:R-:W-:Y:S01]  /*0930*/  IMAD.MOV.U32 R91, RZ, RZ, -0x1 ;  /* 0xffffffffff5b7424 */ /* 0x000fe200078e00ff */
[----:B------:R-:W-:Y:S01]  /*0940*/  ISETP.GE.U32.AND P0, PT, R16, UR4, PT ;  /* 0x0000000410007c0c */ /* 0x000fe2000bf06070 */
[----:B------:R-:W-:Y:S02]  /*0950*/  IMAD.MOV.U32 R92, RZ, RZ, -0x1 ;  /* 0xffffffffff5c7424 */ /* 0x000fe400078e00ff */
[----:B------:R-:W-:Y:S01]  /*0960*/  IMAD.MOV.U32 R23, RZ, RZ, -0x1 ;  /* 0xffffffffff177424 */ /* 0x000fe200078e00ff */
[----:B------:R-:W-:-:S13]  /*0970*/  ISETP.GE.U32.AND.EX P0, PT, R17, UR5, PT, P0 ;  /* 0x0000000511007c0c */ /* 0x000fda000bf06100 */
[----:B------:R-:W-:Y:S05]  /*0980*/  @P0 BRA `(.L_x_8) ;  /* 0x00000004002c0947 */ /* 0x000fea0003800000 */
[----:B------:R-:W0:Y:S01]  /*0990*/  LDC.64 R20, c[0x0][0x628] ;  /* 0x00018a00ff147b82 */ /* 0x000e220000000a00 */
[----:B------:R-:W-:Y:S02]  /*09a0*/  IMAD.MOV.U32 R6, RZ, RZ, R16 ;  /* 0x000000ffff067224 */ /* 0x000fe400078e0010 */
[----:B------:R-:W-:-:S05]  /*09b0*/  IMAD.MOV.U32 R7, RZ, RZ, R17 ;  /* 0x000000ffff077224 */ /* 0x000fca00078e0011 */
[----:B------:R-:W1:Y:S08]  /*09c0*/  LDC R0, c[0x0][0x630] ;  /* 0x00018c00ff007b82 */ /* 0x000e700000000800 */
[----:B------:R-:W2:Y:S01]  /*09d0*/  LDC.64 R24, c[0x0][0x620] ;  /* 0x00018800ff187b82 */ /* 0x000ea20000000a00 */
[----:B0-----:R-:W-:-:S04]  /*09e0*/  ISETP.NE.U32.AND P0, PT, R20, RZ, PT ;  /* 0x000000ff1400720c */ /* 0x001fc80003f05070 */
[----:B------:R-:W-:-:S13]  /*09f0*/  ISETP.NE.AND.EX P0, PT, R21, RZ, PT, P0 ;  /* 0x000000ff1500720c */ /* 0x000fda0003f05300 */
[----:B-12---:R-:W-:Y:S05]  /*0a00*/  @!P0 BRA `(.L_x_9) ;  /* 0x0000000000288947 */ /* 0x006fea0003800000 */
[----:B------:R-:W0:Y:S02]  /*0a10*/  LDC R13, c[0x0][0x634] ;  /* 0x00018d00ff0d7b82 */ /* 0x000e240000000800 */
[----:B0-----:R-:W-:-:S05]  /*0a20*/  IADD3 R13, P0, R16, R13, RZ ;  /* 0x0000000d100d7210 */ /* 0x001fca0007f1e0ff */
[----:B------:R-:W-:-:S04]  /*0a30*/  IMAD.X R15, RZ, RZ, R17, P0 ;  /* 0x000000ffff0f7224 */ /* 0x000fc800000e0611 */
[----:B------:R-:W-:-:S04]  /*0a40*/  IMAD.WIDE.U32 R6, R15, R20, RZ ;  /* 0x000000140f067225 */ /* 0x000fc800078e00ff */
[----:B------:R-:W-:-:S04]  /*0a50*/  IMAD.WIDE.U32 R10, P0, R13, R21, R6 ;  /* 0x000000150d0a7225 */ /* 0x000fc80007800006 */
[----:B------:R-:W-:-:S04]  /*0a60*/  IMAD.WIDE.U32 R6, R13, R20, RZ ;  /* 0x000000140d067225 */ /* 0x000fc800078e00ff */
[----:B------:R-:W-:Y:S01]  /*0a70*/  IMAD.X R13, RZ, RZ, RZ, P0 ;  /* 0x000000ffff0d7224 */ /* 0x000fe200000e06ff */
[----:B------:R-:W-:Y:S01]  /*0a80*/  IADD3 RZ, P0, R7, R10, RZ ;  /* 0x0000000a07ff7210 */ /* 0x000fe20007f1e0ff */
[----:B------:R-:W-:-:S04]  /*0a90*/  IMAD.MOV.U32 R12, RZ, RZ, R11 ;  /* 0x000000ffff0c7224 */ /* 0x000fc800078e000b */
[----:B------:R-:W-:-:S08]  /*0aa0*/  IMAD.WIDE.U32.X R6, R15, R21, R12, P0 ;  /* 0x000000150f067225 */ /* 0x000fd000000e040c */
.L_x_9:
[----:B------:R-:W0:Y:S01]  /*0ab0*/  LDC.64 R20, c[0x0][0x640] ;  /* 0x00019000ff147b82 */ /* 0x000e220000000a00 */
[--C-:B------:R-:W-:Y:S01]  /*0ac0*/  SHF.R.U64 R27, R6, R0, R7.reuse ;  /* 0x00000000061b7219 */ /* 0x100fe20000001207 */
[----:B------:R-:W-:Y:S01]  /*0ad0*/  IMAD R28, R9, R14, R4 ;  /* 0x0000000e091c7224 */ /* 0x000fe200078e0204 */
[----:B------:R-:W-:Y:S02]  /*0ae0*/  SHF.R.U32.HI R0, RZ, R0, R7 ;  /* 0x00000000ff007219 */ /* 0x000fe40000011607 */
[----:B------:R-:W-:-:S03]  /*0af0*/  IADD3 R5, P0, RZ, -R27, RZ ;  /* 0x8000001bff057210 */ /* 0x000fc60007f1e0ff */
[----:B------:R-:W1:Y:S02]  /*0b00*/  LDC R8, c[0x0][0x618] ;  /* 0x00018600ff087b82 */ /* 0x000e640000000800 */
[----:B------:R-:W-:-:S04]  /*0b10*/  IMAD.X R7, RZ, RZ, ~R0, P0 ;  /* 0x000000ffff077224 */ /* 0x000fc800000e0e00 */
[-C--:B------:R-:W-:Y:S02]  /*0b20*/  IMAD R0, R7, R24.reuse, RZ ;  /* 0x0000001807007224 */ /* 0x080fe400078e02ff */
[----:B------:R-:W2:Y:S01]  /*0b30*/  LDC R11, c[0x0][0x608] ;  /* 0x00018200ff0b7b82 */ /* 0x000ea20000000800 */
[----:B------:R-:W-:-:S04]  /*0b40*/  IMAD.WIDE.U32 R6, R5, R24, R16 ;  /* 0x0000001805067225 */ /* 0x000fc800078e0010 */
[----:B------:R-:W-:Y:S02]  /*0b50*/  IMAD R5, R5, R25, R0 ;  /* 0x0000001905057224 */ /* 0x000fe400078e0200 */
[----:B------:R-:W-:Y:S01]  /*0b60*/  IMAD.MOV.U32 R25, RZ, RZ, 0x1 ;  /* 0x00000001ff197424 */ /* 0x000fe200078e00ff */
[----:B------:R-:W3:Y:S01]  /*0b70*/  LDC R12, c[0x0][0x658] ;  /* 0x00019600ff0c7b82 */ /* 0x000ee20000000800 */
[----:B0-----:R-:W-:Y:S01]  /*0b80*/  ISETP.NE.U32.AND P0, PT, R20, RZ, PT ;  /* 0x000000ff1400720c */ /* 0x001fe20003f05070 */
[----:B------:R-:W-:Y:S02]  /*0b90*/  IMAD.IADD R5, R7, 0x1, R5 ;  /* 0x0000000107057824 */ /* 0x000fe400078e0205 */
[----:B------:R-:W-:Y:S01]  /*0ba0*/  IMAD.MOV.U32 R7, RZ, RZ, -0x1 ;  /* 0xffffffffff077424 */ /* 0x000fe200078e00ff */
[----:B------:R-:W-:-:S03]  /*0bb0*/  ISETP.NE.AND.EX P0, PT, R21, RZ, PT, P0 ;  /* 0x000000ff1500720c */ /* 0x000fc60003f05300 */
[----:B------:R-:W0:Y:S01]  /*0bc0*/  LDC R15, c[0x0][0x600] ;  /* 0x00018000ff0f7b82 */ /* 0x000e220000000800 */
[-CC-:B-1----:R-:W-:Y:S02]  /*0bd0*/  SHF.R.U64 R13, R6, R8.reuse, R5.reuse ;  /* 0x00000008060d7219 */ /* 0x182fe40000001205 */
[----:B------:R-:W-:-:S05]  /*0be0*/  SHF.R.U32.HI R0, RZ, R8, R5 ;  /* 0x00000008ff007219 */ /* 0x000fca0000011605 */
[----:B------:R-:W1:Y:S01]  /*0bf0*/  LDC R23, c[0x0][0x648] ;  /* 0x00019200ff177b82 */ /* 0x000e620000000800 */
[-CC-:B--2---:R-:W-:Y:S02]  /*0c00*/  SHF.R.U64 R29, R13, R11.reuse, R0.reuse ;  /* 0x0000000b0d1d7219 */ /* 0x184fe40000001200 */
[----:B------:R-:W-:-:S05]  /*0c10*/  SHF.R.U32.HI R5, RZ, R11, R0 ;  /* 0x0000000bff057219 */ /* 0x000fca0000011600 */
[----:B------:R-:W2:Y:S01]  /*0c20*/  LDC R24, c[0x0][0x638] ;  /* 0x00018e00ff187b82 */ /* 0x000ea20000000800 */
[-CC-:B---3--:R-:W-:Y:S02]  /*0c30*/  SHF.R.U64 R14, R29, R12.reuse, R5.reuse ;  /* 0x0000000c1d0e7219 */ /* 0x188fe40000001205 */
[-C--:B------:R-:W-:Y:S02]  /*0c40*/  SHF.L.U32 R0, R7, R12.reuse, RZ ;  /* 0x0000000c07007219 */ /* 0x080fe400000006ff */
[----:B------:R-:W-:Y:S01]  /*0c50*/  SHF.R.U32.HI R5, RZ, R12, R5 ;  /* 0x0000000cff057219 */ /* 0x000fe20000011605 */
[----:B------:R-:W-:Y:S01]  /*0c60*/  IMAD.MOV.U32 R4, RZ, RZ, R14 ;  /* 0x000000ffff047224 */ /* 0x000fe200078e000e */
[----:B------:R-:W-:Y:S01]  /*0c70*/  LOP3.LUT R10, RZ, R0, RZ, 0x33, !PT ;  /* 0x00000000ff0a7212 */ /* 0x000fe200078e33ff */
[----:B------:R-:W3:Y:S01]  /*0c80*/  LDC R26, c[0x0][0x610] ;  /* 0x00018400ff1a7b82 */ /* 0x000ee20000000800 */
[----:B------:R-:W-:Y:S05]  /*0c90*/  @!P0 BRA `(.L_x_10) ;  /* 0x0000000000288947 */ /* 0x000fea0003800000 */
[----:B------:R-:W4:Y:S02]  /*0ca0*/  LDC R9, c[0x0][0x64c] ;  /* 0x00019300ff097b82 */ /* 0x000f240000000800 */
[----:B----4-:R-:W-:-:S05]  /*0cb0*/  IADD3 R9, P0, R14, R9, RZ ;  /* 0x000000090e097210 */ /* 0x010fca0007f1e0ff */
        /* <DEDUP_REMOVED lines=8> */
.L_x_10:
[----:B-1----:R-:W-:Y:S01]  /*0d40*/  SHF.R.U64 R4, R4, R23, R5 ;  /* 0x0000001704047219 */ /* 0x002fe20000001205 */
[----:B0-----:R-:W-:Y:S01]  /*0d50*/  VIADD R6, R15, 0xffffffff ;  /* 0xffffffff0f067836 */ /* 0x001fe20000000000 */
[----:B------:R-:W-:Y:S01]  /*0d60*/  SHF.L.U32 R0, R25, R12, RZ ;  /* 0x0000000c19007219 */ /* 0x000fe200000006ff */
[----:B------:R-:W-:Y:S01]  /*0d70*/  IMAD.MOV.U32 R23, RZ, RZ, R27 ;  /* 0x000000ffff177224 */ /* 0x000fe200078e001b */
[----:B------:R-:W-:Y:S01]  /*0d80*/  LOP3.LUT R5, R29, R10, RZ, 0xc0, !PT ;  /* 0x0000000a1d057212 */ /* 0x000fe200078ec0ff */
[----:B------:R-:W-:Y:S01]  /*0d90*/  IMAD.MOV R7, RZ, RZ, -R4 ;  /* 0x000000ffff077224 */ /* 0x000fe200078e0a04 */
[----:B------:R-:W-:Y:S02]  /*0da0*/  SEL R3, R3, R28, !P1 ;  /* 0x0000001c03037207 */ /* 0x000fe40004800000 */
[----:B------:R-:W-:Y:S01]  /*0db0*/  LOP3.LUT R6, R13, R6, RZ, 0xc0, !PT ;  /* 0x000000060d067212 */ /* 0x000fe200078ec0ff */
[----:B------:R-:W-:Y:S02]  /*0dc0*/  IMAD R4, R0, R4, R5 ;  /* 0x0000000400047224 */ /* 0x000fe400078e0205 */
[----:B--2---:R-:W-:-:S02]  /*0dd0*/  IMAD R0, R7, R24, R14 ;  /* 0x0000001807007224 */ /* 0x004fc400078e020e */
[----:B---3--:R-:W-:Y:S02]  /*0de0*/  IMAD R3, R4, R26, R3 ;  /* 0x0000001a04037224 */ /* 0x008fe400078e0203 */
[----:B------:R-:W-:Y:S02]  /*0df0*/  IMAD.MOV.U32 R5, RZ, RZ, 0x1 ;  /* 0x00000001ff057424 */ /* 0x000fe400078e00ff */
[----:B------:R-:W-:-:S03]  /*0e00*/  IMAD R4, R0, R15, R6 ;  /* 0x0000000f00047224 */ /* 0x000fc600078e0206 */
[----:B------:R-:W-:Y:S02]  /*0e10*/  PRMT R0, R5, 0x7610, R0 ;  /* 0x0000761005007816 */ /* 0x000fe40000000000 */
[----:B------:R-:W-:Y:S02]  /*0e20*/  SEL R92, R4, R3, !P1 ;  /* 0x00000003045c7207 */ /* 0x000fe40004800000 */
[----:B------:R-:W-:-:S07]  /*0e30*/  SEL R91, R3, R4, !P1 ;  /* 0x00000004035b7207 */ /* 0x000fce0004800000 */
.L_x_8:
[----:B------:R-:W-:-:S08]  /*0e40*/  NOP ;  /* 0x0000000000007918 */ /* 0x000fd00000000000 */
[----:B------:R-:W0:Y:S02]  /*0e50*/  USETMAXREG.TRY_ALLOC.CTAPOOL UP0, 0xe8 ;  /* 0x000000e8000079c8 */ /* 0x000e240008000600 */
[----:B0-----:R-:W-:-:S13]  /*0e60*/  PLOP3.LUT P0, PT, PT, PT, UP0, 0x80, 0x0 ;  /* 0x000000000000781c */ /* 0x001fda0003f0f008 */
[----:B------:R-:W-:Y:S05]  /*0e70*/  @!P0 BRA `(.L_x_8) ;  /* 0xfffffffc00f08947 */ /* 0x000fea000383ffff */
[----:B------:R-:W-:Y:S01]  /*0e80*/  ULDC.64 UR4, c[0x0][0x598] ;  /* 0x0001660000047ab9 */ /* 0x000fe20000000a00 */
[----:B------:R-:W-:Y:S01]  /*0e90*/  ULDC.64 UR36, c[0x0][0x208] ;  /* 0x0000820000247ab9 */ /* 0x000fe20000000a00 */
[----:B------:R-:W-:-:S04]  /*0ea0*/  ISETP.NE.U32.AND P0, PT, RZ, UR4, PT ;  /* 0x00000004ff007c0c */ /* 0x000fc8000bf05070 */
[----:B------:R-:W-:-:S13]  /*0eb0*/  ISETP.NE.AND.EX P0, PT, RZ, UR5, PT, P0 ;  /* 0x00000005ff007c0c */ /* 0x000fda000bf05300 */
[----:B------:R-:W-:Y:S05]  /*0ec0*/  @!P0 BRA `(.L_x_11) ;  /* 0x00000000001c8947 */ /* 0x000fea0003800000 */
[----:B------:R-:W0:Y:S02]  /*0ed0*/  LDC.64 R4, c[0x0][0x598] ;  /* 0x00016600ff047b82 */ /* 0x000e240000000a00 */
[----:B0-----:R-:W2:Y:S02]  /*0ee0*/  LDG.E.64 R4, desc[UR36][R4.64] ;  /* 0x0000002404047981 */ /* 0x001ea4000c1e1b00 */
[----:B--2---:R-:W-:-:S04]  /*0ef0*/  ISETP.NE.U32.AND P0, PT, R4, RZ, PT ;  /* 0x000000ff0400720c */ /* 0x004fc80003f05070 */
[----:B------:R-:W-:-:S13]  /*0f00*/  ISETP.NE.AND.EX P0, PT, R5, RZ, PT, P0 ;  /* 0x000000ff0500720c */ /* 0x000fda0003f05300 */
[----:B------:R-:W-:Y:S05]  /*0f10*/  @!P0 BRA `(.L_x_11) ;  /* 0x0000000000088947 */ /* 0x000fea0003800000 */
[----:B------:R0:W5:Y:S01]  /*0f20*/  LD.E R88, desc[UR36][R4.64] ;  /* 0x0000002404587980 */ /* 0x000162000c101900 */
[----:B------:R-:W-:Y:S05]  /*0f30*/  BRA `(.L_x_12) ;  /* 0x0000000000247947 */ /* 0x000fea0003800000 */
.L_x_11:
[----:B------:R-:W-:Y:S02]  /*0f40*/  ULDC.64 UR4, c[0x0][0x588] ;  /* 0x0001620000047ab9 */ /* 0x000fe40000000a00 */
[----:B------:R-:W-:-:S04]  /*0f50*/  ISETP.NE.U32.AND P0, PT, RZ, UR4, PT ;  /* 0x00000004ff007c0c */ /* 0x000fc8000bf05070 */
[----:B------:R-:W-:-:S13]  /*0f60*/  ISETP.NE.AND.EX P0, PT, RZ, UR5, PT, P0 ;  /* 0x00000005ff007c0c */ /* 0x000fda000bf05300 */
[----:B------:R-:W-:Y:S05]  /*0f70*/  @!P0 BRA `(.L_x_13) ;  /* 0x00000000000c8947 */ /* 0x000fea0003800000 */
[----:B------:R-:W0:Y:S02]  /*0f80*/  LDC.64 R88, c[0x0][0x588] ;  /* 0x00016200ff587b82 */ /* 0x000e240000000a00 */
[----:B0-----:R1:W5:Y:S01]  /*0f90*/  LDG.E R88, desc[UR36][R88.64] ;  /* 0x0000002458587981 */ /* 0x001362000c1e1900 */
[----:B------:R-:W-:Y:S05]  /*0fa0*/  BRA `(.L_x_12) ;  /* 0x0000000000087947 */ /* 0x000fea0003800000 */
.L_x_13:
[----:B------:R-:W-:Y:S02]  /*0fb0*/  ULDC UR4, c[0x0][0x580] ;  /* 0x0001600000047ab9 */ /* 0x000fe40000000800 */
[----:B------:R-:W-:-:S07]  /*0fc0*/  IMAD.U32 R88, RZ, RZ, UR4 ;  /* 0x00000004ff587e24 */ /* 0x000fce000f8e00ff */
.L_x_12:
[----:B------:R-:W-:Y:S02]  /*0fd0*/  ULDC.64 UR4, c[0x0][0x5a0] ;  /* 0x0001680000047ab9 */ /* 0x000fe40000000a00 */
[----:B------:R-:W-:-:S04]  /*0fe0*/  ISETP.NE.U32.AND P0, PT, RZ, UR4, PT ;  /* 0x00000004ff007c0c */ /* 0x000fc8000bf05070 */
[----:B------:R-:W-:-:S13]  /*0ff0*/  ISETP.NE.AND.EX P0, PT, RZ, UR5, PT, P0 ;  /* 0x00000005ff007c0c */ /* 0x000fda000bf05300 */
[----:B------:R-:W-:Y:S05]  /*1000*/  @!P0 BRA `(.L_x_14) ;  /* 0x00000000001c8947 */ /* 0x000fea0003800000 */
[----:B0-----:R-:W0:Y:S02]  /*1010*/  LDC.64 R4, c[0x0][0x5a0] ;  /* 0x00016800ff047b82 */ /* 0x001e240000000a00 */
[----:B0-----:R-:W2:Y:S02]  /*1020*/  LDG.E.64 R4, desc[UR36][R4.64] ;  /* 0x0000002404047981 */ /* 0x001ea4000c1e1b00 */
[----:B--2---:R-:W-:-:S04]  /*1030*/  ISETP.NE.U32.AND P0, PT, R4, RZ, PT ;  /* 0x000000ff0400720c */ /* 0x004fc80003f05070 */
[----:B------:R-:W-:-:S13]  /*1040*/  ISETP.NE.AND.EX P0, PT, R5, RZ, PT, P0 ;  /* 0x000000ff0500720c */ /* 0x000fda0003f05300 */
[----:B------:R-:W-:Y:S05]  /*1050*/  @!P0 BRA `(.L_x_14) ;  /* 0x0000000000088947 */ /* 0x000fea0003800000 */
[----:B-1----:R0:W5:Y:S01]  /*1060*/  LD.E R89, desc[UR36][R4.64] ;  /* 0x0000002404597980 */ /* 0x002162000c101900 */
[----:B------:R-:W-:Y:S05]  /*1070*/  BRA `(.L_x_15) ;  /* 0x0000000000247947 */ /* 0x000fea0003800000 */
.L_x_14:
[----:B------:R-:W-:Y:S02]  /*1080*/  ULDC.64 UR4, c[0x0][0x590] ;  /* 0x0001640000047ab9 */ /* 0x000fe40000000a00 */
[----:B------:R-:W-:-:S04]  /*1090*/  ISETP.NE.U32.AND P0, PT, RZ, UR4, PT ;  /* 0x00000004ff007c0c */ /* 0x000fc8000bf05070 */
[----:B------:R-:W-:-:S13]  /*10a0*/  ISETP.NE.AND.EX P0, PT, RZ, UR5, PT, P0 ;  /* 0x00000005ff007c0c */ /* 0x000fda000bf05300 */
[----:B------:R-:W-:Y:S05]  /*10b0*/  @!P0 BRA `(.L_x_16) ;  /* 0x00000000000c8947 */ /* 0x000fea0003800000 */
[----:B0-----:R-:W1:Y:S02]  /*10c0*/  LDC.64 R4, c[0x0][0x590] ;  /* 0x00016400ff047b82 */ /* 0x001e640000000a00 */
[----:B-1----:R1:W5:Y:S01]  /*10d0*/  LDG.E R89, desc[UR36][R4.64] ;  /* 0x0000002404597981 */ /* 0x002362000c1e1900 */
[----:B------:R-:W-:Y:S05]  /*10e0*/  BRA `(.L_x_15) ;  /* 0x0000000000087947 */ /* 0x000fea0003800000 */
.L_x_16:
[----:B------:R-:W-:Y:S02]  /*10f0*/  ULDC UR4, c[0x0][0x584] ;  /* 0x0001610000047ab9 */ /* 0x000fe40000000800 */
[----:B-1----:R-:W-:-:S07]  /*1100*/  IMAD.U32 R89, RZ, RZ, UR4 ;  /* 0x00000004ff597e24 */ /* 0x002fce000f8e00ff */
.L_x_15:
[----:B------:R-:W-:-:S13]  /*1110*/  LOP3.LUT P0, RZ, R0, 0xff, RZ, 0xc0, !PT ;  /* 0x000000ff00ff7812 */ /* 0x000fda000780c0ff */
[----:B------:R-:W-:Y:S05]  /*1120*/  @!P0 EXIT ;  /* 0x000000000000894d */ /* 0x000fea0003800000 */
[----:B------:R-:W-:Y:S01]  /*1130*/  ULDC UR4, c[0x0][0x28c] ;  /* 0x0000a30000047ab9 */ /* 0x000fe20000000800 */
[----:B------:R-:W-:Y:S01]  /*1140*/  UMOV UR38, URZ ;  /* 0x0000003f00267c82 */ /* 0x000fe20008000000 */
[----:B------:R-:W-:Y:S01]  /*1150*/  UIADD3 UR4, UR4, 0x1f, URZ ;  /* 0x0000001f04047890 */ /* 0x000fe2000fffe03f */
[----:B------:R-:W-:-:S03]  /*1160*/  UMOV UR39, URZ ;  /* 0x0000003f00277c82 */ /* 0x000fc60008000000 */
[----:B------:R-:W-:-:S04]  /*1170*/  USHF.R.S32.HI UR5, URZ, 0x1f, UR4 ;  /* 0x0000001f3f057899 */ /* 0x000fc80008011404 */
[----:B------:R-:W-:-:S04]  /*1180*/  ULEA.HI UR5, UR5, UR4, URZ, 0x5 ;  /* 0x0000000405057291 */ /* 0x000fc8000f8f283f */
[----:B------:R-:W-:-:S12]  /*1190*/  USHF.R.S32.HI UR40, URZ, 0x5, UR5 ;  /* 0x000000053f287899 */ /* 0x000fd80008011405 */
.L_x_168:
[----:B------:R-:W-:Y:S01]  /*11a0*/  LOP3.LUT R0, R18, 0x80, RZ, 0xc0, !PT ;  /* 0x0000008012007812 */ /* 0x000fe200078ec0ff */
[----:B--2---:R-:W2:Y:S01]  /*11b0*/  S2UR UR7, SR_CgaCtaId ;  /* 0x00000000000779c3 */ /* 0x004ea20000008800 */
[----:B------:R-:W-:Y:S02]  /*11c0*/  UMOV UR6, 0x400 ;  /* 0x0000040000067882 */ /* 0x000fe40000000000 */
[----:B------:R-:W-:-:S06]  /*11d0*/  SHF.R.U32.HI R0, RZ, 0x7, R0 ;  /* 0x00000007ff007819 */ /* 0x000fcc0000011600 */
[----:B---3--:R-:W3:Y:S01]  /*11e0*/  SHFL.IDX PT, R0, R0, RZ, 0x1f ;  /* 0x00001fff00007589 */ /* 0x008ee200000e0000 */
[----:B--2---:R-:W-:Y:S01]  /*11f0*/  ULEA UR6, UR7, UR6, 0x18 ;  /* 0x0000000607067291 */ /* 0x004fe2000f8ec03f */
[----:B---3--:R-:W-:-:S13]  /*1200*/  R2UR UR4, R0 ;  /* 0x00000000000472ca */ /* 0x008fda00000e0000 */
[----:B------:R-:W-:-:S04]  /*1210*/  ULEA.HI UR5, UR4, UR4, URZ, 0x1 ;  /* 0x0000000404057291 */ /* 0x000fc8000f8f083f */
[----:B------:R-:W-:-:S04]  /*1220*/  ULOP3.LUT UR5, UR5, 0x1ffffe, URZ, 0xc0, !UPT ;  /* 0x001ffffe05057892 */ /* 0x000fc8000f8ec03f */
[----:B------:R-:W-:-:S03]  /*1230*/  UIADD3 UR5, UR4, -UR5, URZ ;  /* 0x8000000504057290 */ /* 0x000fc6000fffe03f */
[----:B------:R-:W-:Y:S01]  /*1240*/  ULDC UR4, c[0x0][0x28c] ;  /* 0x0000a30000047ab9 */ /* 0x000fe20000000800 */
[----:B------:R-:W-:Y:S01]  /*1250*/  ULEA UR5, UR5, UR6, 0xb ;  /* 0x0000000605057291 */ /* 0x000fe2000f8e583f */
[----:B------:R-:W-:-:S03]  /*1260*/  ISETP.LT.AND P0, PT, RZ, UR4, PT ;  /* 0x00000004ff007c0c */ /* 0x000fc6000bf01270 */
[----:B------:R-:W-:-:S04]  /*1270*/  UIADD3 UR5, UR5, 0x100, URZ ;  /* 0x0000010005057890 */ /* 0x000fc8000fffe03f */
[----:B------:R-:W-:-:S04]  /*1280*/  USHF.R.U32.HI UR5, URZ, 0x4, UR5 ;  /* 0x000000043f057899 */ /* 0x000fc80008011605 */
[----:B------:R-:W-:-:S04]  /*1290*/  ULOP3.LUT UR5, UR5, 0x3fff, URZ, 0xc0, !UPT ;  /* 0x00003fff05057892 */ /* 0x000fc8000f8ec03f */
[----:B------:R-:W-:Y:S01]  /*12a0*/  ULOP3.LUT UR41, UR5, 0x10000, URZ, 0xfc, !UPT ;  /* 0x0001000005297892 */ /* 0x000fe2000f8efc3f */
[----:B----4-:R-:W-:Y:S11]  /*12b0*/  @P0 BRA `(.L_x_17) ;  /* 0x0000000000400947 */ /* 0x010ff60003800000 */
[----:B------:R-:W-:Y:S01]  /*12c0*/  MOV R0, 0x0 ;  /* 0x0000000000007802 */ /* 0x000fe20000000f00 */
[----:B------:R-:W-:Y:S01]  /*12d0*/  ULDC.64 UR4, c[0x4][0x68] ;  /* 0x01001a0000047ab9 */ /* 0x000fe20000000a00 */
[----:B------:R-:W-:Y:S01]  /*12e0*/  ULDC.64 UR6, c[0x4][0x8] ;  /* 0x0100020000067ab9 */ /* 0x000fe20000000a00 */
[----:B01----:R-:W-:Y:S01]  /*12f0*/  IMAD.U32 R4, RZ, RZ, UR4 ;  /* 0x00000004ff047e24 */ /* 0x003fe2000f8e00ff */
[----:B------:R0:W1:Y:S01]  /*1300*/  LDC.64 R14, c[0x4][R0] ;  /* 0x01000000000e7b82 */ /* 0x0000620000000a00 */
[----:B------:R-:W-:Y:S01]  /*1310*/  IMAD.U32 R5, RZ, RZ, UR5 ;  /* 0x00000005ff057e24 */ /* 0x000fe2000f8e00ff */
[----:B------:R-:W-:Y:S01]  /*1320*/  ULDC.64 UR4, c[0x4][0x70] ;  /* 0x01001c0000047ab9 */ /* 0x000fe20000000a00 */
[----:B------:R-:W-:Y:S02]  /*1330*/  IMAD.U32 R10, RZ, RZ, UR6 ;  /* 0x00000006ff0a7e24 */ /* 0x000fe4000f8e00ff */
[----:B------:R-:W-:Y:S02]  /*1340*/  IMAD.U32 R6, RZ, RZ, UR4 ;  /* 0x00000004ff067e24 */ /* 0x000fe4000f8e00ff */
[----:B------:R-:W-:-:S02]  /*1350*/  IMAD.U32 R7, RZ, RZ, UR5 ;  /* 0x00000005ff077e24 */ /* 0x000fc4000f8e00ff */
[----:B------:R-:W-:Y:S02]  /*1360*/  IMAD.U32 R11, RZ, RZ, UR7 ;  /* 0x00000007ff0b7e24 */ /* 0x000fe4000f8e00ff */
[----:B------:R-:W-:Y:S02]  /*1370*/  IMAD.MOV.U32 R8, RZ, RZ, 0x1e1 ;  /* 0x000001e1ff087424 */ /* 0x000fe400078e00ff */
[----:B------:R-:W-:Y:S02]  /*1380*/  IMAD.MOV.U32 R12, RZ, RZ, 0x1 ;  /* 0x00000001ff0c7424 */ /* 0x000fe400078e00ff */
[----:B0-----:R-:W-:-:S07]  /*1390*/  IMAD.MOV.U32 R13, RZ, RZ, RZ ;  /* 0x000000ffff0d7224 */ /* 0x001fce00078e00ff */
[----:B------:R-:W-:-:S07]  /*13a0*/  LEPC R20, `(.L_x_17) ;  /* 0x000000001014794e */ /* 0x000fce0000000000 */
[----:B-1---5:R-:W-:Y:S05]  /*13b0*/  CALL.ABS.NOINC R14 ;  /* 0x000000000e007343 */ /* 0x022fea0003c00000 */
.L_x_17:
[----:B------:R-:W-:-:S04]  /*13c0*/  LOP3.LUT R0, R19, 0x1, RZ, 0xfc, !PT ;  /* 0x0000000113007812 */ /* 0x000fc800078efcff */
[----:B------:R-:W-:-:S13]  /*13d0*/  ISETP.NE.AND P0, PT, R0, 0x3, PT ;  /* 0x000000030000780c */ /* 0x000fda0003f05270 */
[----:B------:R-:W-:Y:S05]  /*13e0*/  @!P0 BRA `(.L_x_18) ;  /* 0x0000000000048947 */ /* 0x000fea0003800000 */
[----:B------:R-:W-:Y:S01]  /*13f0*/  BPT.TRAP 0x1 ;  /* 0x000000040000795c */ /* 0x000fe20000300000 */
.L_x_18:
[----:B------:R-:W2:Y:S01]  /*1400*/  S2UR UR5, SR_CgaCtaId ;  /* 0x00000000000579c3 */ /* 0x000ea20000008800 */
[----:B------:R-:W-:Y:S01]  /*1410*/  UMOV UR4, 0x400 ;  /* 0x0000040000047882 */ /* 0x000fe20000000000 */
[----:B------:R-:W-:Y:S02]  /*1420*/  IMAD.U32 R0, RZ, RZ, UR38 ;  /* 0x00000026ff007e24 */ /* 0x000fe4000f8e00ff */
[----:B------:R-:W-:-:S03]  /*1430*/  IMAD.U32 R3, RZ, RZ, UR39 ;  /* 0x00000027ff037e24 */ /* 0x000fc6000f8e00ff */
[----:B------:R-:W-:Y:S01]  /*1440*/  SHF.L.U32 R0, R0, 0x1f, RZ ;  /* 0x0000001f00007819 */ /* 0x000fe200000006ff */
[----:B--2---:R-:W-:-:S06]  /*1450*/  ULEA UR4, UR5, UR4, 0x18 ;  /* 0x0000000405047291 */ /* 0x004fcc000f8ec03f */
[----:B------:R-:W-:-:S04]  /*1460*/  IMAD.U32 R6, RZ, RZ, UR4 ;  /* 0x00000004ff067e24 */ /* 0x000fc8000f8e00ff */
[----:B------:R-:W-:-:S04]  /*1470*/  IMAD R3, R3, 0x8, R6 ;  /* 0x0000000803037824 */ /* 0x000fc800078e0206 */
[----:B------:R2:W3:Y:S01]  /*1480*/  SYNCS.PHASECHK.TRANS64.TRYWAIT P1, [R3+URZ], R0 ;  /* 0x00000000030075a7 */ /* 0x0004e2000802017f */
[----:B------:R-:W-:Y:S05]  /*1490*/  @!P0 BRA `(.L_x_19) ;  /* 0x0000000000048947 */ /* 0x000fea0003800000 */
[----:B------:R-:W-:Y:S01]  /*14a0*/  BPT.TRAP 0x1 ;  /* 0x000000040000795c */ /* 0x000fe20000300000 */
.L_x_19:
[----:B---3--:R-:W-:Y:S05]  /*14b0*/  @P1 BRA `(.L_x_20) ;  /* 0x0000000000081947 */ /* 0x008fea0003800000 */
[----:B------:R-:W3:Y:S02]  /*14c0*/  SYNCS.PHASECHK.TRANS64.TRYWAIT P1, [R3+URZ], R0 ;  /* 0x00000000030075a7 */ /* 0x000ee4000802017f */
[----:B---3--:R-:W-:Y:S05]  /*14d0*/  @!P1 BRA `(.L_x_21) ;  /* 0x00000058007c9947 */ /* 0x008fea0003800000 */
.L_x_20:
[----:B------:R-:W-:-:S04]  /*14e0*/  UISETP.LT.AND UP0, UPT, UR40, 0x1, UPT ;  /* 0x000000012800788c */ /* 0x000fc8000bf01270 */
[----:B------:R-:W-:-:S06]  /*14f0*/  USEL UR4, UR40, 0x1, UP0 ;  /* 0x0000000128047887 */ /* 0x000fcc0008000000 */
[----:B--23--:R-:W-:Y:S01]  /*1500*/  IMAD.U32 R0, RZ, RZ, UR4 ;  /* 0x00000004ff007e24 */ /* 0x00cfe2000f8e00ff */
[----:B------:R-:W-:Y:S05]  /*1510*/  WARPSYNC.ALL ;  /* 0x0000000000007948 */ /* 0x000fea0003800000 */
[----:B------:R-:W-:-:S04]  /*1520*/  IADD3 R0, -R0, UR40, RZ ;  /* 0x0000002800007c10 */ /* 0x000fc8000fffe1ff */
[----:B------:R-:W-:Y:S02]  /*1530*/  ISETP.GE.AND P1, PT, R0, 0x1, PT ;  /* 0x000000010000780c */ /* 0x000fe40003f26270 */
[----:B------:R-:W-:Y:S01]  /*1540*/  R2UR UR4, R6 ;  /* 0x00000000060472ca */ /* 0x000fe200000e0000 */
[----:B------:R-:W-:Y:S01]  /*1550*/  WARPGROUP.ARRIVE ;  /* 0x00000000000079c5 */ /* 0x000fe20000000000 */
[----:B------:R-:W-:Y:S01]  /*1560*/  UMOV UR5, 0xc0000010 ;  /* 0xc000001000057882 */ /* 0x000fe20000000000 */
[----:B------:R-:W-:-:S10]  /*1570*/  UMOV UR7, 0xc0000010 ;  /* 0xc000001000077882 */ /* 0x000fd40000000000 */
[----:B------:R-:W-:-:S04]  /*1580*/  UIADD3 UR4, UR4, 0xa100, URZ ;  /* 0x0000a10004047890 */ /* 0x000fc8000fffe03f */
[----:B------:R-:W-:-:S04]  /*1590*/  USHF.R.U32.HI UR4, URZ, 0x4, UR4 ;  /* 0x000000043f047899 */ /* 0x000fc80008011604 */
[----:B------:R-:W-:-:S04]  /*15a0*/  ULOP3.LUT UR4, UR4, 0x3fff, URZ, 0xc0, !UPT ;  /* 0x00003fff04047892 */ /* 0x000fc8000f8ec03f */
[----:B------:R-:W-:Y:S02]  /*15b0*/  ULOP3.LUT UR10, UR4, 0x10000, URZ, 0xfc, !UPT ;  /* 0x00010000040a7892 */ /* 0x000fe4000f8efc3f */
[----:B------:R-:W-:Y:S02]  /*15c0*/  ULEA UR4, UR39, UR41, 0x9 ;  /* 0x0000002927047291 */ /* 0x000fe4000f8e483f */
[----:B------:R-:W-:Y:S02]  /*15d0*/  ULEA UR6, UR39, UR10, 0x7 ;  /* 0x0000000a27067291 */ /* 0x000fe4000f8e383f */
[----:B------:R-:W-:-:S07]  /*15e0*/  UIADD3 UR8, UR4, 0x100, URZ ;  /* 0x0000010004087890 */ /* 0x000fce000fffe03f */
[----:B------:R-:W-:Y:S01]  /*15f0*/  IGMMA.64x64x32.S8.S8 R56, gdesc[UR4], RZ, !UPT, gsb0 ;  /* 0x01e00000043879f1 */ /* 0x000fe2000c0410ff */
[----:B------:R-:W-:Y:S01]  /*1600*/  UMOV UR4, UR8 ;  /* 0x0000000800047c82 */ /* 0x000fe20008000000 */
[----:B------:R-:W-:Y:S01]  /*1610*/  UMOV UR5, 0xc0000010 ;  /* 0xc000001000057882 */ /* 0x000fe20000000000 */
[----:B------:R-:W-:Y:S02]  /*1620*/  WARPGROUP.DEPBAR.LE gsb0, 0x0 ;  /* 0x00008000000079c5 */ /* 0x000fe40000010000 */
[----:B------:R-:W-:-:S06]  /*1630*/  WARPGROUP.ARRIVE ;  /* 0x00000000000079c5 */ /* 0x000fcc0000000000 */
[----:B------:R-:W-:Y:S03]  /*1640*/  IGMMA.64x64x32.S8.S8 R24, gdesc[UR4], RZ, !UPT, gsb0 ;  /* 0x01e00000041879f1 */ /* 0x000fe6000c0410ff */
[----:B------:R-:W-:Y:S02]  /*1650*/  WARPGROUP.DEPBAR.LE gsb0, 0x0 ;  /* 0x00008000000079c5 */ /* 0x000fe40000010000 */
[----:B------:R-:W-:Y:S05]  /*1660*/  @!P1 BRA `(.L_x_22) ;  /* 0x0000000000e09947 */ /* 0x000fea0003800000 */
[----:B------:R-:W-:Y:S02]  /*1670*/  UIADD3 UR4, UR39, 0x1, URZ ;  /* 0x0000000127047890 */ /* 0x000fe4000fffe03f */
[----:B------:R-:W-:Y:S02]  /*1680*/  IMAD.U32 R3, RZ, RZ, UR39 ;  /* 0x00000027ff037e24 */ /* 0x000fe4000f8e00ff */
[----:B------:R-:W-:-:S04]  /*1690*/  UISETP.NE.AND UP0, UPT, UR4, 0x5, UPT ;  /* 0x000000050400788c */ /* 0x000fc8000bf05270 */
[----:B------:R-:W-:Y:S02]  /*16a0*/  USEL UR5, URZ, 0x1, UP0 ;  /* 0x000000013f057887 */ /* 0x000fe40008000000 */
[----:B------:R-:W-:Y:S02]  /*16b0*/  USEL UR8, UR4, URZ, UP0 ;  /* 0x0000003f04087287 */ /* 0x000fe40008000000 */
[----:B------:R-:W-:-:S06]  /*16c0*/  ULOP3.LUT UR5, UR38, UR5, URZ, 0x3c, !UPT ;  /* 0x0000000526057292 */ /* 0x000fcc000f8e3c3f */
[----:B------:R-:W-:-:S07]  /*16d0*/  IMAD.U32 R7, RZ, RZ, UR5 ;  /* 0x00000005ff077e24 */ /* 0x000fce000f8e00ff */
.L_x_29:
[----:B------:R-:W-:Y:S05]  /*16e0*/  @!P0 BRA `(.L_x_23) ;  /* 0x0000000000048947 */ /* 0x000fea0003800000 */
[----:B------:R-:W-:Y:S01]  /*16f0*/  BPT.TRAP 0x1 ;  /* 0x000000040000795c */ /* 0x000fe20000300000 */
.L_x_23:
[----:B------:R-:W2:Y:S01]  /*1700*/  S2UR UR5, SR_CgaCtaId ;  /* 0x00000000000579c3 */ /* 0x000ea20000008800 */
[----:B------:R-:W-:Y:S01]  /*1710*/  UMOV UR4, 0x400 ;  /* 0x0000040000047882 */ /* 0x000fe20000000000 */
[----:B01----:R-:W-:Y:S01]  /*1720*/  IMAD.U32 R5, RZ, RZ, UR8 ;  /* 0x00000008ff057e24 */ /* 0x003fe2000f8e00ff */
[----:B------:R-:W-:Y:S01]  /*1730*/  SHF.L.U32 R4, R7, 0x1f, RZ ;  /* 0x0000001f07047819 */ /* 0x000fe200000006ff */
[----:B--2---:R-:W-:-:S06]  /*1740*/  ULEA UR4, UR5, UR4, 0x18 ;  /* 0x0000000405047291 */ /* 0x004fcc000f8ec03f */
[----:B------:R-:W-:-:S04]  /*1750*/  IMAD.U32 R6, RZ, RZ, UR4 ;  /* 0x00000004ff067e24 */ /* 0x000fc8000f8e00ff */
[----:B------:R-:W-:-:S04]  /*1760*/  IMAD R5, R5, 0x8, R6 ;  /* 0x0000000805057824 */ /* 0x000fc800078e0206 */
[----:B------:R0:W1:Y:S01]  /*1770*/  SYNCS.PHASECHK.TRANS64.TRYWAIT P1, [R5+URZ], R4 ;  /* 0x00000004050075a7 */ /* 0x000062000802017f */
[----:B------:R-:W-:Y:S05]  /*1780*/  @!P0 BRA `(.L_x_24) ;  /* 0x0000000000048947 */ /* 0x000fea0003800000 */
[----:B------:R-:W-:Y:S01]  /*1790*/  BPT.TRAP 0x1 ;  /* 0x000000040000795c */ /* 0x000fe20000300000 */
.L_x_24:
[----:B-1----:R-:W-:Y:S05]  /*17a0*/  @P1 BRA `(.L_x_25) ;  /* 0x0000000000081947 */ /* 0x002fea0003800000 */
[----:B------:R-:W1:Y:S02]  /*17b0*/  SYNCS.PHASECHK.TRANS64.TRYWAIT P1, [R5+URZ], R4 ;  /* 0x00000004050075a7 */ /* 0x000e64000802017f */
[----:B-1----:R-:W-:Y:S05]  /*17c0*/  @!P1 BRA `(.L_x_26) ;  /* 0x0000005400d49947 */ /* 0x002fea0003800000 */
.L_x_25:
[----:B------:R-:W-:Y:S01]  /*17d0*/  ULEA UR6, UR8, UR10, 0x7 ;  /* 0x0000000a08067291 */ /* 0x000fe2000f8e383f */
[----:B------:R-:W-:Y:S01]  /*17e0*/  WARPGROUP.ARRIVE ;  /* 0x00000000000079c5 */ /* 0x000fe20000000000 */
[----:B------:R-:W-:Y:S01]  /*17f0*/  ULEA UR4, UR8, UR41, 0x9 ;  /* 0x0000002908047291 */ /* 0x000fe2000f8e483f */
[----:B------:R-:W-:Y:S01]  /*1800*/  UMOV UR7, 0xc0000010 ;  /* 0xc000001000077882 */ /* 0x000fe20000000000 */
[----:B------:R-:W-:Y:S02]  /*1810*/  UMOV UR5, 0xc0000010 ;  /* 0xc000001000057882 */ /* 0x000fe40000000000 */
[----:B------:R-:W-:-:S05]  /*1820*/  UIADD3 UR9, UR4, 0x100, URZ ;  /* 0x0000010004097890 */ /* 0x000fca000fffe03f */
[----:B------:R-:W-:Y:S01]  /*1830*/  IGMMA.64x64x32.S8.S8 R56, gdesc[UR4], R56, gsb0 ;  /* 0x01e00000043879f1 */ /* 0x000fe20008041038 */
[----:B------:R-:W-:Y:S01]  /*1840*/  UMOV UR5, 0xc0000010 ;  /* 0xc000001000057882 */ /* 0x000fe20000000000 */
[----:B------:R-:W-:Y:S01]  /*1850*/  UMOV UR4, UR9 ;  /* 0x0000000900047c82 */ /* 0x000fe20008000000 */
[----:B------:R-:W-:Y:S02]  /*1860*/  WARPGROUP.DEPBAR.LE gsb0, 0x0 ;  /* 0x00008000000079c5 */ /* 0x000fe40000010000 */
[----:B------:R-:W-:-:S06]  /*1870*/  WARPGROUP.ARRIVE ;  /* 0x00000000000079c5 */ /* 0x000fcc0000000000 */
[----:B------:R-:W-:Y:S03]  /*1880*/  IGMMA.64x64x32.S8.S8 R24, gdesc[UR4], R24, gsb0 ;  /* 0x01e00000041879f1 */ /* 0x000fe60008041018 */
[----:B------:R-:W-:Y:S02]  /*1890*/  WARPGROUP.DEPBAR.LE gsb0, 0x0 ;  /* 0x00008000000079c5 */ /* 0x000fe40000010000 */
[----:B------:R-:W-:Y:S05]  /*18a0*/  @!P0 BRA `(.L_x_27) ;  /* 0x0000000000048947 */ /* 0x000fea0003800000 */
[----:B------:R-:W-:Y:S01]  /*18b0*/  BPT.TRAP 0x1 ;  /* 0x000000040000795c */ /* 0x000fe20000300000 */
.L_x_27:
[----:B------:R-:W-:-:S13]  /*18c0*/  ISETP.NE.AND P1, PT, R102, RZ, PT ;  /* 0x000000ff6600720c */ /* 0x000fda0003f25270 */
[----:B01----:R-:W-:-:S04]  /*18d0*/  @P1 IMAD R4, R3, 0x8, R6 ;  /* 0x0000000803041824 */ /* 0x003fc800078e0206 */
[----:B------:R-:W-:-:S05]  /*18e0*/  @P1 VIADD R5, R4, 0x28 ;  /* 0x0000002804051836 */ /* 0x000fca0000000000 */
[----:B------:R-:W-:-:S04]  /*18f0*/  @P1 PRMT R5, R22, 0x654, R5 ;  /* 0x0000065416051816 */ /* 0x000fc80000000005 */
[----:B------:R0:W-:Y:S01]  /*1900*/  @P1 SYNCS.ARRIVE.TRANS64.RED.A1T0 RZ, [R5+URZ], RZ ;  /* 0x000000ff05ff19a7 */ /* 0x0001e2000810043f */
[----:B------:R-:W-:-:S13]  /*1910*/  ISETP.GT.U32.AND P1, PT, R19, 0x1, PT ;  /* 0x000000011300780c */ /* 0x000fda0003f24070 */
[----:B0-----:R-:W-:Y:S05]  /*1920*/  @P1 BRA `(.L_x_28) ;  /* 0x0000000000041947 */ /* 0x001fea0003800000 */
[----:B------:R-:W-:Y:S01]  /*1930*/  BPT.TRAP 0x1 ;  /* 0x000000040000795c */ /* 0x000fe20000300000 */
.L_x_28:
[----:B------:R-:W-:Y:S01]  /*1940*/  UIADD3 UR8, UR8, 0x1, URZ ;  /* 0x0000000108087890 */ /* 0x000fe2000fffe03f */
[C---:B------:R-:W-:Y:S01]  /*1950*/  ISETP.GT.AND P2, PT, R0.reuse, 0x1, PT ;  /* 0x000000010000780c */ /* 0x040fe20003f44270 */
[----:B------:R-:W-:Y:S02]  /*1960*/  VIADD R3, R3, 0x1 ;  /* 0x0000000103037836 */ /* 0x000fe40000000000 */
[----:B------:R-:W-:Y:S01]  /*1970*/  UISETP.NE.AND UP0, UPT, UR8, 0x5, UPT ;  /* 0x000000050800788c */ /* 0x000fe2000bf05270 */
[----:B------:R-:W-:Y:S02]  /*1980*/  VIADD R0, R0, 0xffffffff ;  /* 0xffffffff00007836 */ /* 0x000fe40000000000 */
[C---:B------:R-:W-:Y:S01]  /*1990*/  ISETP.NE.AND P1, PT, R3.reuse, 0x5, PT ;  /* 0x000000050300780c */ /* 0x040fe20003f25270 */
[----:B------:R-:W-:Y:S02]  /*19a0*/  USEL UR4, URZ, 0x1, UP0 ;  /* 0x000000013f047887 */ /* 0x000fe40008000000 */
[----:B------:R-:W-:Y:S01]  /*19b0*/  USEL UR8, UR8, URZ, UP0 ;  /* 0x0000003f08087287 */ /* 0x000fe20008000000 */
[----:B------:R-:W-:-:S03]  /*19c0*/  SEL R3, R3, RZ, P1 ;  /* 0x000000ff03037207 */ /* 0x000fc60000800000 */
[----:B------:R-:W-:Y:S01]  /*19d0*/  LOP3.LUT R7, R7, UR4, RZ, 0x3c, !PT ;  /* 0x0000000407077c12 */ /* 0x000fe2000f8e3cff */
[----:B------:R-:W-:Y:S07]  /*19e0*/  @P2 BRA `(.L_x_29) ;  /* 0xfffffffc003c2947 */ /* 0x000fee000383ffff */
.L_x_22:
[----:B------:R-:W2:Y:S02]  /*19f0*/  LDC R0, c[0x0][0x28c] ;  /* 0x0000a300ff007b82 */ /* 0x000ea40000000800 */
[----:B--2---:R-:W-:-:S13]  /*1a00*/  ISETP.GE.AND P1, PT, R0, 0x1, PT ;  /* 0x000000010000780c */ /* 0x004fda0003f26270 */
[----:B------:R-:W-:Y:S05]  /*1a10*/  @!P1 BRA `(.L_x_30) ;  /* 0x0000000000509947 */ /* 0x000fea0003800000 */
[----:B------:R-:W-:Y:S05]  /*1a20*/  @!P0 BRA `(.L_x_31) ;  /* 0x0000000000048947 */ /* 0x000fea0003800000 */
[----:B------:R-:W-:Y:S01]  /*1a30*/  BPT.TRAP 0x1 ;  /* 0x000000040000795c */ /* 0x000fe20000300000 */
.L_x_31:
[----:B------:R-:W-:Y:S01]  /*1a40*/  ISETP.NE.AND P1, PT, R102, RZ, PT ;  /* 0x000000ff6600720c */ /* 0x000fe20003f25270 */
[----:B------:R-:W-:Y:S01]  /*1a50*/  BSSY B0, `(.L_x_32) ;  /* 0x000000e000007945 */ /* 0x000fe20003800000 */
[----:B------:R-:W-:-:S11]  /*1a60*/  ISETP.GT.U32.AND P0, PT, R19, 0x1, PT ;  /* 0x000000011300780c */ /* 0x000fd60003f04070 */
[----:B------:R-:W-:Y:S05]  /*1a70*/  @!P1 BRA `(.L_x_33) ;  /* 0x00000000002c9947 */ /* 0x000fea0003800000 */
[----:B------:R-:W-:-:S04]  /*1a80*/  UISETP.LT.AND UP0, UPT, UR40, 0x1, UPT ;  /* 0x000000012800788c */ /* 0x000fc8000bf01270 */
[----:B------:R-:W-:-:S04]  /*1a90*/  USEL UR6, UR40, 0x1, UP0 ;  /* 0x0000000128067887 */ /* 0x000fc80008000000 */
[----:B------:R-:W-:-:S04]  /*1aa0*/  UIADD3 UR6, UR39, UR40, -UR6 ;  /* 0x0000002827067290 */ /* 0x000fc8000fffe806 */
[----:B------:R-:W-:-:S04]  /*1ab0*/  UIMAD.WIDE.U32 UR4, UR6, -0x33333333, URZ ;  /* 0xcccccccd060478a5 */ /* 0x000fc8000f8e003f */
[----:B------:R-:W-:-:S04]  /*1ac0*/  USHF.R.U32.HI UR4, URZ, 0x2, UR5 ;  /* 0x000000023f047899 */ /* 0x000fc80008011605 */
[----:B------:R-:W-:-:S06]  /*1ad0*/  UIMAD UR6, UR4, -0x5, UR6 ;  /* 0xfffffffb040678a4 */ /* 0x000fcc000f8e0206 */
[----:B------:R-:W-:-:S04]  /*1ae0*/  IMAD.U32 R3, RZ, RZ, UR6 ;  /* 0x00000006ff037e24 */ /* 0x000fc8000f8e00ff */
[----:B------:R-:W-:-:S04]  /*1af0*/  IMAD R0, R3, 0x8, R6 ;  /* 0x0000000803007824 */ /* 0x000fc800078e0206 */
[----:B------:R-:W-:-:S05]  /*1b00*/  VIADD R3, R0, 0x28 ;  /* 0x0000002800037836 */ /* 0x000fca0000000000 */
[----:B------:R-:W-:-:S04]  /*1b10*/  PRMT R3, R22, 0x654, R3 ;  /* 0x0000065416037816 */ /* 0x000fc80000000003 */
[----:B------:R2:W-:Y:S03]  /*1b20*/  SYNCS.ARRIVE.TRANS64.RED.A1T0 RZ, [R3+URZ], RZ ;  /* 0x000000ff03ff79a7 */ /* 0x0005e6000810043f */
.L_x_33:
[----:B------:R-:W-:Y:S05]  /*1b30*/  BSYNC B0 ;  /* 0x0000000000007941 */ /* 0x000fea0003800000 */
.L_x_32:
[----:B------:R-:W-:Y:S05]  /*1b40*/  @P0 BRA `(.L_x_30) ;  /* 0x0000000000040947 */ /* 0x000fea0003800000 */
[----:B------:R-:W-:Y:S01]  /*1b50*/  BPT.TRAP 0x1 ;  /* 0x000000040000795c */ /* 0x000fe20000300000 */
.L_x_30:
[----:B------:R-:W3:Y:S01]  /*1b60*/  LDC R6, c[0x0][0x288] ;  /* 0x0000a200ff067b82 */ /* 0x000ee20000000800 */
[--C-:B------:R-:W-:Y:S01]  /*1b70*/  SHF.R.U32.HI R0, RZ, 0x2, R18.reuse ;  /* 0x00000002ff007819 */ /* 0x100fe20000011612 */
[----:B------:R-:W-:Y:S01]  /*1b80*/  IMAD.SHL.U32 R9, R92, 0x40, RZ ;  /* 0x000000405c097824 */ /* 0x000fe200078e00ff */
[----:B01----:R-:W-:Y:S01]  /*1b90*/  SHF.R.U32.HI R5, RZ, 0x7, R18 ;  /* 0x00000007ff057819 */ /* 0x003fe20000011612 */
[----:B------:R-:W-:Y:S01]  /*1ba0*/  UIADD3 UR39, UR40, UR39, URZ ;  /* 0x0000002728277290 */ /* 0x000fe2000fffe03f */
[----:B--2---:R-:W-:Y:S01]  /*1bb0*/  LOP3.LUT R3, R0, 0x7, RZ, 0xc0, !PT ;  /* 0x0000000700037812 */ /* 0x004fe200078ec0ff */
[----:B------:R-:W-:Y:S01]  /*1bc0*/  IMAD.SHL.U32 R11, R91, 0x100, RZ ;  /* 0x000001005b0b7824 */ /* 0x000fe200078e00ff */
[C---:B------:R-:W-:Y:S01]  /*1bd0*/  LOP3.LUT R4, R18.reuse, 0x60, RZ, 0xc0, !PT ;  /* 0x0000006012047812 */ /* 0x040fe200078ec0ff */
[----:B------:R-:W-:Y:S01]  /*1be0*/  UISETP.GT.U32.AND UP0, UPT, UR39, 0x4, UPT ;  /* 0x000000042700788c */ /* 0x000fe2000bf04070 */
[----:B------:R-:W-:Y:S01]  /*1bf0*/  LOP3.LUT R0, R5, 0x1, RZ, 0xc0, !PT ;  /* 0x0000000105007812 */ /* 0x000fe200078ec0ff */
[C---:B------:R-:W-:Y:S01]  /*1c00*/  IMAD.SHL.U32 R94, R18.reuse, 0x2, RZ ;  /* 0x00000002125e7824 */ /* 0x040fe200078e00ff */
[----:B------:R-:W-:Y:S01]  /*1c10*/  SHF.R.U32.HI R8, RZ, 0x1, R4 ;  /* 0x00000001ff087819 */ /* 0x000fe20000011604 */
[----:B------:R-:W-:Y:S01]  /*1c20*/  ULDC UR7, c[0x0][0x284] ;  /* 0x0000a10000077ab9 */ /* 0x000fe20000000800 */
[----:B------:R-:W-:Y:S01]  /*1c30*/  LOP3.LUT R4, R18, 0x3, RZ, 0xc0, !PT ;  /* 0x0000000312047812 */ /* 0x000fe200078ec0ff */
[----:B------:R-:W-:Y:S01]  /*1c40*/  IMAD.SHL.U32 R10, R0, 0x40, RZ ;  /* 0x00000040000a7824 */ /* 0x000fe200078e00ff */
[----:B------:R-:W-:Y:S01]  /*1c50*/  UISETP.LT.U32.AND UP0, UPT, UR40, 0x5, UP0 ;  /* 0x000000052800788c */ /* 0x000fe20008701070 */
[----:B------:R-:W-:Y:S01]  /*1c60*/  SHF.R.S32.HI R92, RZ, 0x1f, R23 ;  /* 0x0000001fff5c7819 */ /* 0x000fe20000011417 */
[----:B------:R-:W-:Y:S01]  /*1c70*/  UISETP.GE.U32.AND UP1, UPT, UR40, 0x5, UPT ;  /* 0x000000052800788c */ /* 0x000fe2000bf26070 */
[--C-:B------:R-:W-:Y:S01]  /*1c80*/  IADD3 R5, RZ, -R8, -R3.reuse ;  /* 0x80000008ff057210 */ /* 0x100fe20007ffe803 */
[----:B------:R-:W-:Y:S01]  /*1c90*/  ULDC.64 UR8, c[0x0][0x5d0] ;  /* 0x0001740000087ab9 */ /* 0x000fe20000000a00 */
[C---:B------:R-:W-:Y:S01]  /*1ca0*/  LOP3.LUT R94, R9.reuse, 0x6, R94, 0xf8, !PT ;  /* 0x00000006095e7812 */ /* 0x040fe200078ef85e */
[----:B------:R-:W-:Y:S01]  /*1cb0*/  UIMAD.WIDE.U32 UR4, UR39, -0x33333333, URZ ;  /* 0xcccccccd270478a5 */ /* 0x000fe2000f8e003f */
[----:B------:R-:W-:Y:S01]  /*1cc0*/  LOP3.LUT R3, R10, 0x40, R3, 0xe2, !PT ;  /* 0x000000400a037812 */ /* 0x000fe200078ee203 */
[----:B------:R-:W-:Y:S01]  /*1cd0*/  USEL UR6, URZ, 0x1, !UP0 ;  /* 0x000000013f067887 */ /* 0x000fe2000c000000 */
[----:B---3--:R-:W-:Y:S01]  /*1ce0*/  ISETP.GE.AND P0, PT, R9, R6, PT ;  /* 0x000000060900720c */ /* 0x008fe20003f06270 */
[----:B------:R-:W-:Y:S01]  /*1cf0*/  IMAD R10, R4, -0x2, R6 ;  /* 0xfffffffe040a7824 */ /* 0x000fe200078e0206 */
[----:B------:R-:W-:Y:S01]  /*1d00*/  SHF.R.S32.HI R95, RZ, 0x1f, R94 ;  /* 0x0000001fff5f7819 */ /* 0x000fe2000001145e */
[----:B------:R-:W-:Y:S01]  /*1d10*/  IMAD R6, R92, UR8, RZ ;  /* 0x000000085c067c24 */ /* 0x000fe2000f8e02ff */
[----:B------:R-:W-:Y:S01]  /*1d20*/  ISETP.GE.OR P0, PT, R11, UR7, P0 ;  /* 0x000000070b007c0c */ /* 0x000fe20008706670 */
[----:B------:R-:W-:Y:S01]  /*1d30*/  IMAD R0, R0, -0x40, R5 ;  /* 0xffffffc000007824 */ /* 0x000fe200078e0205 */
[----:B------:R-:W-:Y:S01]  /*1d40*/  USHF.R.U32.HI UR4, URZ, 0x2, UR5 ;  /* 0x000000023f047899 */ /* 0x000fe20008011605 */
[----:B------:R-:W-:Y:S01]  /*1d50*/  IMAD.WIDE R4, R91, 0x100, RZ ;  /* 0x000001005b047825 */ /* 0x000fe200078e02ff */
[----:B------:R-:W-:-:S02]  /*1d60*/  ULOP3.LUT UR38, UR38, UR6, URZ, 0x3c, !UPT ;  /* 0x0000000626267292 */ /* 0x000fc4000f8e3c3f */
[----:B------:R-:W-:Y:S01]  /*1d70*/  UIMAD UR39, UR4, -0x5, UR39 ;  /* 0xfffffffb042778a4 */ /* 0x000fe2000f8e0227 */
[C---:B------:R-:W-:Y:S01]  /*1d80*/  IMAD R13, R23.reuse, UR9, R6 ;  /* 0x00000009170d7c24 */ /* 0x040fe2000f8e0206 */
[----:B------:R-:W-:Y:S01]  /*1d90*/  @UP1 ULOP3.LUT UR38, UR38, 0x1, UR4, 0x78, !UPT ;  /* 0x0000000126261892 */ /* 0x000fe2000f8e7804 */
[----:B------:R-:W-:Y:S01]  /*1da0*/  IMAD.WIDE.U32 R6, R23, UR8, R94 ;  /* 0x0000000817067c25 */ /* 0x000fe2000f8e005e */
[----:B------:R-:W-:Y:S02]  /*1db0*/  IADD3 R91, -R11, UR7, R0 ;  /* 0x000000070b5b7c10 */ /* 0x000fe4000fffe100 */
[----:B------:R-:W-:Y:S01]  /*1dc0*/  LOP3.LUT R105, R4, R3, R8, 0xfe, !PT ;  /* 0x0000000304697212 */ /* 0x000fe200078efe08 */
[----:B------:R-:W-:Y:S02]  /*1dd0*/  IMAD.IADD R7, R7, 0x1, R13 ;  /* 0x0000000107077824 */ /* 0x000fe400078e020d */
[----:B------:R-:W-:Y:S02]  /*1de0*/  IMAD.IADD R3, R10, 0x1, -R9 ;  /* 0x000000010a037824 */ /* 0x000fe400078e0a09 */
[----:B------:R-:W-:Y:S01]  /*1df0*/  IMAD.MOV.U32 R0, RZ, RZ, -0x1 ;  /* 0xffffffffff007424 */ /* 0x000fe200078e00ff */
[----:B------:R-:W-:Y:S06]  /*1e00*/  @P0 BRA `(.L_x_34) ;  /* 0x0000003000f40947 */ /* 0x000fec0003800000 */
[----:B------:R-:W0:Y:S01]  /*1e10*/  LDC.64 R20, c[0x0][0x5c8] ;  /* 0x00017200ff147b82 */ /* 0x000e220000000a00 */
[----:B------:R-:W-:Y:S01]  /*1e20*/  ULDC.64 UR4, c[0x0][0x5c0] ;  /* 0x0001700000047ab9 */ /* 0x000fe20000000a00 */
[----:B------:R-:W-:Y:S01]  /*1e30*/  BSSY B0, `(.L_x_34) ;  /* 0x000033a000007945 */ /* 0x000fe20003800000 */
[-C--:B0-----:R-:W-:Y:S01]  /*1e40*/  IMAD R8, R5, R20.reuse, RZ ;  /* 0x0000001405087224 */ /* 0x081fe200078e02ff */
[----:B------:R-:W-:Y:S01]  /*1e50*/  SHF.L.U64.HI R13, R20, 0x7, R21 ;  /* 0x00000007140d7819 */ /* 0x000fe20000010215 */
[----:B------:R-:W-:-:S04]  /*1e60*/  IMAD.WIDE.U32 R6, R105, R20, R6 ;  /* 0x0000001469067225 */ /* 0x000fc800078e0006 */
[----:B------:R-:W-:Y:S01]  /*1e70*/  IMAD R9, R105, R21, R8 ;  /* 0x0000001569097224 */ /* 0x000fe200078e0208 */
[----:B------:R-:W-:Y:S01]  /*1e80*/  IADD3 R14, P0, R6, UR4, RZ ;  /* 0x00000004060e7c10 */ /* 0x000fe2000ff1e0ff */
[C---:B------:R-:W-:Y:S02]  /*1e90*/  IMAD.SHL.U32 R11, R20.reuse, 0x80, RZ ;  /* 0x00000080140b7824 */ /* 0x040fe400078e00ff */
[----:B------:R-:W-:Y:S01]  /*1ea0*/  IMAD.IADD R9, R7, 0x1, R9 ;  /* 0x0000000107097824 */ /* 0x000fe200078e0209 */
[-C--:B------:R-:W-:Y:S02]  /*1eb0*/  LEA R6, P1, R20, R14.reuse, 0x3 ;  /* 0x0000000e14067211 */ /* 0x080fe400078218ff */
[----:B------:R-:W-:Y:S02]  /*1ec0*/  IADD3 R8, P2, R11, R14, RZ ;  /* 0x0000000e0b087210 */ /* 0x000fe40007f5e0ff */
[----:B------:R-:W-:Y:S02]  /*1ed0*/  IADD3.X R15, R9, UR5, RZ, P0, !PT ;  /* 0x00000005090f7c10 */ /* 0x000fe400087fe4ff */
[----:B-----5:R-:W-:-:S02]  /*1ee0*/  ISETP.NE.AND P0, PT, R89, RZ, PT ;  /* 0x000000ff5900720c */ /* 0x020fc40003f05270 */
[----:B------:R-:W-:Y:S01]  /*1ef0*/  LEA.HI.X R7, R20, R15, R21, 0x3, P1 ;  /* 0x0000000f14077211 */ /* 0x000fe200008f1c15 */
[----:B------:R-:W-:Y:S01]  /*1f00*/  IMAD.X R9, R13, 0x1, R15, P2 ;  /* 0x000000010d097824 */ /* 0x000fe200010e060f */
[----:B------:R-:W-:-:S05]  /*1f10*/  IADD3 R10, P1, R11, R6, RZ ;  /* 0x000000060b0a7210 */ /* 0x000fca0007f3e0ff */
[----:B------:R-:W-:-:S04]  /*1f20*/  IMAD.X R11, R13, 0x1, R7, P1 ;  /* 0x000000010d0b7824 */ /* 0x000fc800008e0607 */
[----:B------:R-:W-:Y:S05]  /*1f30*/  @!P0 BRA `(.L_x_35) ;  /* 0x0000002400948947 */ /* 0x000fea0003800000 */
[----:B------:R-:W0:Y:S01]  /*1f40*/  LDC.64 R20, c[0x0][0x5b0] ;  /* 0x00016c00ff147b82 */ /* 0x000e220000000a00 */
[----:B------:R-:W-:Y:S01]  /*1f50*/  ULDC.64 UR4, c[0x0][0x5b8] ;  /* 0x00016e0000047ab9 */ /* 0x000fe20000000a00 */
[----:B------:R-:W-:Y:S01]  /*1f60*/  ISETP.GE.AND P0, PT, R91, 0x1, PT ;  /* 0x000000015b00780c */ /* 0x000fe20003f06270 */
[----:B------:R-:W-:Y:S01]  /*1f70*/  IMAD R92, R92, UR4, RZ ;  /* 0x000000045c5c7c24 */ /* 0x000fe2000f8e02ff */
[----:B------:R-:W-:Y:S01]  /*1f80*/  BSSY B1, `(.L_x_36) ;  /* 0x0000010000017945 */ /* 0x000fe20003800000 */
[----:B------:R-:W-:Y:S01]  /*1f90*/  IMAD.WIDE.U32 R94, R23, UR4, R94 ;  /* 0x00000004175e7c25 */ /* 0x000fe2000f8e005e */
[----:B------:R-:W-:Y:S02]  /*1fa0*/  ISETP.LT.OR P2, PT, R3, 0x1, !P0 ;  /* 0x000000010300780c */ /* 0x000fe40004741670 */
[----:B------:R-:W1:Y:S01]  /*1fb0*/  LDC.64 R12, c[0x0][0x5a8] ;  /* 0x00016a00ff0c7b82 */ /* 0x000e620000000a00 */
[----:B------:R-:W-:Y:S02]  /*1fc0*/  IMAD R23, R23, UR5, R92 ;  /* 0x0000000517177c24 */ /* 0x000fe4000f8e025c */
[----:B------:R-:W-:-:S02]  /*1fd0*/  IMAD.MOV.U32 R92, RZ, RZ, R94 ;  /* 0x000000ffff5c7224 */ /* 0x000fc400078e005e */
[----:B------:R-:W-:Y:S02]  /*1fe0*/  IMAD.IADD R93, R95, 0x1, R23 ;  /* 0x000000015f5d7824 */ /* 0x000fe400078e0217 */
[-C--:B0-----:R-:W-:Y:S01]  /*1ff0*/  IMAD R98, R5, R20.reuse, RZ ;  /* 0x0000001405627224 */ /* 0x081fe200078e02ff */
[----:B------:R-:W-:Y:S01]  /*2000*/  SHF.L.U64.HI R99, R20, 0x3, R21 ;  /* 0x0000000314637819 */ /* 0x000fe20000010215 */
[----:B------:R-:W-:-:S04]  /*2010*/  IMAD.WIDE.U32 R96, R105, R20, R92 ;  /* 0x0000001469607225 */ /* 0x000fc800078e005c */
[----:B------:R-:W-:Y:S01]  /*2020*/  IMAD R103, R105, R21, R98 ;  /* 0x0000001569677224 */ /* 0x000fe200078e0262 */
[----:B-1----:R-:W-:Y:S01]  /*2030*/  IADD3 R96, P1, R96, R12, RZ ;  /* 0x0000000c60607210 */ /* 0x002fe20007f3e0ff */
[----:B------:R-:W-:-:S03]  /*2040*/  IMAD.SHL.U32 R98, R20, 0x8, RZ ;  /* 0x0000000814627824 */ /* 0x000fc600078e00ff */
[----:B------:R-:W-:Y:S01]  /*2050*/  IADD3.X R97, R13, R97, R103, P1, !PT ;  /* 0x000000610d617210 */ /* 0x000fe20000ffe467 */
[----:B------:R-:W-:Y:S08]  /*2060*/  @P2 BRA `(.L_x_37) ;  /* 0x0000000000042947 */ /* 0x000ff00003800000 */
[----:B------:R0:W5:Y:S02]  /*2070*/  LDG.E.U8 R90, desc[UR36][R96.64] ;  /* 0x00000024605a7981 */ /* 0x000164000c1e1100 */
.L_x_37:
[----:B------:R-:W-:Y:S05]  /*2080*/  BSYNC B1 ;  /* 0x0000000000017941 */ /* 0x000fea0003800000 */
.L_x_36:
[----:B-----5:R-:W-:Y:S01]  /*2090*/  LOP3.LUT R23, R90, 0xffff, RZ, 0xc0, !PT ;  /* 0x0000ffff5a177812 */ /* 0x020fe200078ec0ff */
[----:B------:R-:W-:Y:S01]  /*20a0*/  IMAD.WIDE.U32 R100, R105, R20, R98 ;  /* 0x0000001469647225 */ /* 0x000fe200078e0062 */
[----:B------:R-:W-:Y:S01]  /*20b0*/  ISETP.GE.AND P1, PT, R91, 0x9, PT ;  /* 0x000000095b00780c */ /* 0x000fe20003f26270 */
[----:B------:R-:W-:Y:S01]  /*20c0*/  BSSY B1, `(.L_x_38) ;  /* 0x000000e000017945 */ /* 0x000fe20003800000 */
[----:B------:R-:W-:Y:S01]  /*20d0*/  PRMT R104, R23, 0x8880, RZ ;  /* 0x0000888017687816 */ /* 0x000fe200000000ff */
[----:B------:R-:W-:Y:S01]  /*20e0*/  IMAD.IADD R23, R103, 0x1, R101 ;  /* 0x0000000167177824 */ /* 0x000fe200078e0265 */
[----:B------:R-:W-:-:S04]  /*20f0*/  IADD3 R100, P3, P4, R94, R12, R100 ;  /* 0x0000000c5e647210 */ /* 0x000fc80007c7e064 */
[----:B------:R-:W-:Y:S01]  /*2100*/  IADD3.X R101, R93, R13, R23, P3, P4 ;  /* 0x0000000d5d657210 */ /* 0x000fe20001fe8417 */
[----:B------:R-:W-:Y:S01]  /*2110*/  IMAD R23, R104, R89, RZ ;  /* 0x0000005968177224 */ /* 0x000fe200078e02ff */
[C---:B------:R-:W-:Y:S02]  /*2120*/  ISETP.LT.OR P4, PT, R3.reuse, 0x2, !P0 ;  /* 0x000000020300780c */ /* 0x040fe40004781670 */
[----:B------:R-:W-:Y:S01]  /*2130*/  ISETP.LT.OR P3, PT, R3, 0x1, !P1 ;  /* 0x000000010300780c */ /* 0x000fe20004f61670 */
[----:B------:R-:W-:-:S05]  /*2140*/  @!P2 IMAD R103, R56, R88, R23 ;  /* 0x000000583867a224 */ /* 0x000fca00078e0217 */
[----:B------:R1:W-:Y:S05]  /*2150*/  @!P2 STG.E.U8 desc[UR36][R14.64], R103 ;  /* 0x000000670e00a986 */ /* 0x0003ea000c101124 */
[----:B------:R-:W-:Y:S05]  /*2160*/  @P4 BRA `(.L_x_39) ;  /* 0x00000000000c4947 */ /* 0x000fea0003800000 */
[----:B------:R-:W2:Y:S02]  /*2170*/  LDG.E.U8 R90, desc[UR36][R96.64+0x1] ;  /* 0x00000124605a7981 */ /* 0x000ea4000c1e1100 */
[----:B--2---:R-:W-:-:S05]  /*2180*/  PRMT R56, R90, 0x8880, RZ ;  /* 0x000088805a387816 */ /* 0x004fca00000000ff */
[----:B------:R-:W-:-:S07]  /*2190*/  IMAD R23, R56, R89, RZ ;  /* 0x0000005938177224 */ /* 0x000fce00078e02ff */
.L_x_39:
[----:B------:R-:W-:Y:S05]  /*21a0*/  BSYNC B1 ;  /* 0x0000000000017941 */ /* 0x000fea0003800000 */
.L_x_38:
[----:B------:R-:W-:Y:S01]  /*21b0*/  @!P4 IMAD R57, R57, R88, R23 ;  /* 0x000000583939c224 */ /* 0x000fe200078e0217 */
[----:B------:R-:W-:Y:S04]  /*21c0*/  BSSY B1, `(.L_x_40) ;  /* 0x0000006000017945 */ /* 0x000fe80003800000 */
[----:B------:R2:W-:Y:S01]  /*21d0*/  @!P4 STG.E.U8 desc[UR36][R14.64+0x1], R57 ;  /* 0x000001390e00c986 */ /* 0x0005e2000c101124 */
[----:B------:R-:W-:Y:S05]  /*21e0*/  @P3 BRA `(.L_x_41) ;  /* 0x00000000000c3947 */ /* 0x000fea0003800000 */
[----:B------:R-:W3:Y:S02]  /*21f0*/  LDG.E.U8 R90, desc[UR36][R100.64] ;  /* 0x00000024645a7981 */ /* 0x000ee4000c1e1100 */
[----:B---3--:R-:W-:-:S05]  /*2200*/  PRMT R56, R90, 0x8880, RZ ;  /* 0x000088805a387816 */ /* 0x008fca00000000ff */
[----:B------:R-:W-:-:S07]  /*2210*/  IMAD R23, R56, R89, RZ ;  /* 0x0000005938177224 */ /* 0x000fce00078e02ff */
.L_x_41:
[----:B------:R-:W-:Y:S05]  /*2220*/  BSYNC B1 ;  /* 0x0000000000017941 */ /* 0x000fea0003800000 */
.L_x_40:
[C---:B------:R-:W-:Y:S01]  /*2230*/  ISETP.LT.OR P2, PT, R3.reuse, 0x2, !P1 ;  /* 0x000000020300780c */ /* 0x040fe20004f41670 */
[----:B--2---:R-:W-:Y:S01]  /*2240*/  @!P3 IMAD R57, R58, R88, R23 ;  /* 0x000000583a39b224 */ /* 0x004fe200078e0217 */
[----:B------:R-:W-:Y:S01]  /*2250*/  BSSY B1, `(.L_x_42) ;  /* 0x0000008000017945 */ /* 0x000fe20003800000 */
[----:B------:R-:W-:-:S03]  /*2260*/  ISETP.LT.OR P4, PT, R3, 0x9, !P0 ;  /* 0x000000090300780c */ /* 0x000fc60004781670 */
[----:B------:R2:W-:Y:S01]  /*2270*/  @!P3 STG.E.U8 desc[UR36][R6.64], R57 ;  /* 0x000000390600b986 */ /* 0x0005e2000c101124 */
[----:B------:R-:W-:-:S06]  /*2280*/  ISETP.LT.OR P3, PT, R3, 0xa, !P0 ;  /* 0x0000000a0300780c */ /* 0x000fcc0004761670 */
[----:B------:R-:W-:Y:S07]  /*2290*/  @P2 BRA `(.L_x_43) ;  /* 0x00000000000c2947 */ /* 0x000fee0003800000 */
[----:B------:R-:W3:Y:S02]  /*22a0*/  LDG.E.U8 R90, desc[UR36][R100.64+0x1] ;  /* 0x00000124645a7981 */ /* 0x000ee4000c1e1100 */
[----:B---3--:R-:W-:-:S05]  /*22b0*/  PRMT R56, R90, 0x8880, RZ ;  /* 0x000088805a387816 */ /* 0x008fca00000000ff */
[----:B------:R-:W-:-:S07]  /*22c0*/  IMAD R23, R56, R89, RZ ;  /* 0x0000005938177224 */ /* 0x000fce00078e02ff */
.L_x_43:
[----:B------:R-:W-:Y:S05]  /*22d0*/  BSYNC B1 ;  /* 0x0000000000017941 */ /* 0x000fea0003800000 */
.L_x_42:
[----:B------:R-:W-:Y:S01]  /*22e0*/  @!P2 IMAD R59, R59, R88, R23 ;  /* 0x000000583b3ba224 */ /* 0x000fe200078e0217 */
[----:B------:R-:W-:Y:S04]  /*22f0*/  BSSY B1, `(.L_x_44) ;  /* 0x0000006000017945 */ /* 0x000fe80003800000 */
[----:B------:R3:W-:Y:S01]  /*2300*/  @!P2 STG.E.U8 desc[UR36][R6.64+0x1], R59 ;  /* 0x0000013b0600a986 */ /* 0x0007e2000c101124 */
[----:B------:R-:W-:Y:S05]  /*2310*/  @P4 BRA `(.L_x_45) ;  /* 0x00000000000c4947 */ /* 0x000fea0003800000 */
[----:B------:R-:W4:Y:S02]  /*2320*/  LDG.E.U8 R90, desc[UR36][R96.64+0x8] ;  /* 0x00000824605a7981 */ /* 0x000f24000c1e1100 */
[----:B----4-:R-:W-:-:S05]  /*2330*/  PRMT R56, R90, 0x8880, RZ ;  /* 0x000088805a387816 */ /* 0x010fca00000000ff */
[----:B------:R-:W-:-:S07]  /*2340*/  IMAD R23, R56, R89, RZ ;  /* 0x0000005938177224 */ /* 0x000fce00078e02ff */
.L_x_45:
[----:B------:R-:W-:Y:S05]  /*2350*/  BSYNC B1 ;  /* 0x0000000000017941 */ /* 0x000fea0003800000 */
.L_x_44:
[----:B--2---:R-:W-:Y:S01]  /*2360*/  @!P4 IMAD R57, R60, R88, R23 ;  /* 0x000000583c39c224 */ /* 0x004fe200078e0217 */
[----:B------:R-:W-:Y:S04]  /*2370*/  BSSY B1, `(.L_x_46) ;  /* 0x0000006000017945 */ /* 0x000fe80003800000 */
[----:B------:R2:W-:Y:S01]  /*2380*/  @!P4 STG.E.U8 desc[UR36][R14.64+0x8], R57 ;  /* 0x000008390e00c986 */ /* 0x0005e2000c101124 */
[----:B------:R-:W-:Y:S05]  /*2390*/  @P3 BRA `(.L_x_47) ;  /* 0x00000000000c3947 */ /* 0x000fea0003800000 */
[----:B------:R-:W4:Y:S02]  /*23a0*/  LDG.E.U8 R90, desc[UR36][R96.64+0x9] ;  /* 0x00000924605a7981 */ /* 0x000f24000c1e1100 */
[----:B----4-:R-:W-:-:S05]  /*23b0*/  PRMT R56, R90, 0x8880, RZ ;  /* 0x000088805a387816 */ /* 0x010fca00000000ff */
[----:B------:R-:W-:-:S07]  /*23c0*/  IMAD R23, R56, R89, RZ ;  /* 0x0000005938177224 */ /* 0x000fce00078e02ff */
.L_x_47:
[----:B------:R-:W-:Y:S05]  /*23d0*/  BSYNC B1 ;  /* 0x0000000000017941 */ /* 0x000fea0003800000 */
.L_x_46:
[----:B------:R-:W-:Y:S01]  /*23e0*/  ISETP.LT.OR P2, PT, R3, 0x9, !P1 ;  /* 0x000000090300780c */ /* 0x000fe20004f41670 */
[----:B------:R-:W-:Y:S01]  /*23f0*/  @!P3 IMAD R61, R61, R88, R23 ;  /* 0x000000583d3db224 */ /* 0x000fe200078e0217 */
[----:B------:R-:W-:Y:S01]  /*2400*/  BSSY B1, `(.L_x_48) ;  /* 0x0000008000017945 */ /* 0x000fe20003800000 */
[----:B------:R-:W-:-:S03]  /*2410*/  ISETP.LT.OR P4, PT, R3, 0xa, !P1 ;  /* 0x0000000a0300780c */ /* 0x000fc60004f81670 */
[----:B------:R4:W-:Y:S01]  /*2420*/  @!P3 STG.E.U8 desc[UR36][R14.64+0x9], R61 ;  /* 0x0000093d0e00b986 */ /* 0x0009e2000c101124 */
[----:B------:R-:W-:-:S06]  /*2430*/  ISETP.LT.OR P3, PT, R3, 0x11, !P0 ;  /* 0x000000110300780c */ /* 0x000fcc0004761670 */
[----:B------:R-:W-:Y:S07]  /*2440*/  @P2 BRA `(.L_x_49) ;  /* 0x00000000000c2947 */ /* 0x000fee0003800000 */
[----:B------:R-:W5:Y:S02]  /*2450*/  LDG.E.U8 R90, desc[UR36][R100.64+0x8] ;  /* 0x00000824645a7981 */ /* 0x000f64000c1e1100 */
[----:B-----5:R-:W-:-:S05]  /*2460*/  PRMT R56, R90, 0x8880, RZ ;  /* 0x000088805a387816 */ /* 0x020fca00000000ff */
[----:B------:R-:W-:-:S07]  /*2470*/  IMAD R23, R56, R89, RZ ;  /* 0x0000005938177224 */ /* 0x000fce00078e02ff */
.L_x_49:
[----:B------:R-:W-:Y:S05]  /*2480*/  BSYNC B1 ;  /* 0x0000000000017941 */ /* 0x000fea0003800000 */
.L_x_48:
[----:B--2---:R-:W-:Y:S01]  /*2490*/  @!P2 IMAD R57, R62, R88, R23 ;  /* 0x000000583e39a224 */ /* 0x004fe200078e0217 */
[----:B------:R-:W-:Y:S04]  /*24a0*/  BSSY B1, `(.L_x_50) ;  /* 0x0000006000017945 */ /* 0x000fe80003800000 */
[----:B------:R2:W-:Y:S01]  /*24b0*/  @!P2 STG.E.U8 desc[UR36][R6.64+0x8], R57 ;  /* 0x000008390600a986 */ /* 0x0005e2000c101124 */
[----:B------:R-:W-:Y:S05]  /*24c0*/  @P4 BRA `(.L_x_51) ;  /* 0x00000000000c4947 */ /* 0x000fea0003800000 */
[----:B------:R-:W5:Y:S02]  /*24d0*/  LDG.E.U8 R90, desc[UR36][R100.64+0x9] ;  /* 0x00000924645a7981 */ /* 0x000f64000c1e1100 */
[----:B-----5:R-:W-:-:S05]  /*24e0*/  PRMT R56, R90, 0x8880, RZ ;  /* 0x000088805a387816 */ /* 0x020fca00000000ff */
[----:B------:R-:W-:-:S07]  /*24f0*/  IMAD R23, R56, R89, RZ ;  /* 0x0000005938177224 */ /* 0x000fce00078e02ff */
.L_x_51:
[----:B------:R-:W-:Y:S05]  /*2500*/  BSYNC B1 ;  /* 0x0000000000017941 */ /* 0x000fea0003800000 */
.L_x_50:
[----:B------:R-:W-:Y:S01]  /*2510*/  @!P4 IMAD R63, R63, R88, R23 ;  /* 0x000000583f3fc224 */ /* 0x000fe200078e0217 */
[----:B------:R-:W-:Y:S04]  /*2520*/  BSSY B1, `(.L_x_52) ;  /* 0x0000006000017945 */ /* 0x000fe80003800000 */
[----:B------:R0:W-:Y:S01]  /*2530*/  @!P4 STG.E.U8 desc[UR36][R6.64+0x9], R63 ;  /* 0x0000093f0600c986 */ /* 0x0001e2000c101124 */
[----:B------:R-:W-:Y:S05]  /*2540*/  @P3 BRA `(.L_x_53) ;  /* 0x00000000000c3947 */ /* 0x000fea0003800000 */
[----:B------:R-:W5:Y:S02]  /*2550*/  LDG.E.U8 R90, desc[UR36][R96.64+0x10] ;  /* 0x00001024605a7981 */ /* 0x000f64000c1e1100 */
[----:B-----5:R-:W-:-:S05]  /*2560*/  PRMT R56, R90, 0x8880, RZ ;  /* 0x000088805a387816 */ /* 0x020fca00000000ff */
[----:B------:R-:W-:-:S07]  /*2570*/  IMAD R23, R56, R89, RZ ;  /* 0x0000005938177224 */ /* 0x000fce00078e02ff */
.L_x_53:
[----:B------:R-:W-:Y:S05]  /*2580*/  BSYNC B1 ;  /* 0x0000000000017941 */ /* 0x000fea0003800000 */
.L_x_52:
[C---:B------:R-:W-:Y:S01]  /*2590*/  ISETP.LT.OR P2, PT, R3.reuse, 0x12, !P0 ;  /* 0x000000120300780c */ /* 0x040fe20004741670 */
[----:B--2---:R-:W-:Y:S01]  /*25a0*/  @!P3 IMAD R57, R64, R88, R23 ;  /* 0x000000584039b224 */ /* 0x004fe200078e0217 */
        /* <DEDUP_REMOVED lines=8> */
.L_x_55:
[----:B------:R-:W-:Y:S05]  /*2630*/  BSYNC B1 ;  /* 0x0000000000017941 */ /* 0x000fea0003800000 */
.L_x_54:
[----:B------:R-:W-:Y:S01]  /*2640*/  @!P2 IMAD R65, R65, R88, R23 ;  /* 0x000000584141a224 */ /* 0x000fe200078e0217 */
[----:B------:R-:W-:Y:S04]  /*2650*/  BSSY B1, `(.L_x_56) ;  /* 0x0000006000017945 */ /* 0x000fe80003800000 */
[----:B------:R0:W-:Y:S01]  /*2660*/  @!P2 STG.E.U8 desc[UR36][R14.64+0x11], R65 ;  /* 0x000011410e00a986 */ /* 0x0001e2000c101124 */
[----:B------:R-:W-:Y:S05]  /*2670*/  @P4 BRA `(.L_x_57) ;  /* 0x00000000000c4947 */ /* 0x000fea0003800000 */
[----:B------:R-:W5:Y:S02]  /*2680*/  LDG.E.U8 R90, desc[UR36][R100.64+0x10] ;  /* 0x00001024645a7981 */ /* 0x000f64000c1e1100 */
[----:B-----5:R-:W-:-:S05]  /*2690*/  PRMT R56, R90, 0x8880, RZ ;  /* 0x000088805a387816 */ /* 0x020fca00000000ff */
[----:B------:R-:W-:-:S07]  /*26a0*/  IMAD R23, R56, R89, RZ ;  /* 0x0000005938177224 */ /* 0x000fce00078e02ff */
.L_x_57:
[----:B------:R-:W-:Y:S05]  /*26b0*/  BSYNC B1 ;  /* 0x0000000000017941 */ /* 0x000fea0003800000 */
.L_x_56:
[----:B--2---:R-:W-:Y:S01]  /*26c0*/  @!P4 IMAD R57, R66, R88, R23 ;  /* 0x000000584239c224 */ /* 0x004fe200078e0217 */
[----:B------:R-:W-:Y:S04]  /*26d0*/  BSSY B1, `(.L_x_58) ;  /* 0x0000006000017945 */ /* 0x000fe80003800000 */
[----:B------:R2:W-:Y:S01]  /*26e0*/  @!P4 STG.E.U8 desc[UR36][R6.64+0x10], R57 ;  /* 0x000010390600c986 */ /* 0x0005e2000c101124 */
[----:B------:R-:W-:Y:S05]  /*26f0*/  @P3 BRA `(.L_x_59) ;  /* 0x00000000000c3947 */ /* 0x000fea0003800000 */
[----:B------:R-:W5:Y:S02]  /*2700*/  LDG.E.U8 R90, desc[UR36][R100.64+0x11] ;  /* 0x00001124645a7981 */ /* 0x000f64000c1e1100 */
[----:B-----5:R-:W-:-:S05]  /*2710*/  PRMT R56, R90, 0x8880, RZ ;  /* 0x000088805a387816 */ /* 0x020fca00000000ff */
[----:B------:R-:W-:-:S07]  /*2720*/  IMAD R23, R56, R89, RZ ;  /* 0x0000005938177224 */ /* 0x000fce00078e02ff */
.L_x_59:
[----:B------:R-:W-:Y:S05]  /*2730*/  BSYNC B1 ;  /* 0x0000000000017941 */ /* 0x000fea0003800000 */
.L_x_58:
        /* <DEDUP_REMOVED lines=10> */
.L_x_61:
[----:B------:R-:W-:Y:S05]  /*27e0*/  BSYNC B1 ;  /* 0x0000000000017941 */ /* 0x000fea0003800000 */
.L_x_60:
[----:B--2---:R-:W-:Y:S01]  /*27f0*/  @!P2 IMAD R57, R68, R88, R23 ;  /* 0x000000584439a224 */ /* 0x004fe200078e0217 */
[----:B------:R-:W-:Y:S04]  /*2800*/  BSSY B1, `(.L_x_62) ;  /* 0x0000006000017945 */ /* 0x000fe80003800000 */
[----:B------:R2:W-:Y:S01]  /*2810*/  @!P2 STG.E.U8 desc[UR36][R14.64+0x18], R57 ;  /* 0x000018390e00a986 */ /* 0x0005e2000c101124 */
[----:B------:R-:W-:Y:S05]  /*2820*/  @P4 BRA `(.L_x_63) ;  /* 0x00000000000c4947 */ /* 0x000fea0003800000 */
[----:B------:R-:W5:Y:S02]  /*2830*/  LDG.E.U8 R90, desc[UR36][R96.64+0x19] ;  /* 0x00001924605a7981 */ /* 0x000f64000c1e1100 */
[----:B-----5:R-:W-:-:S05]  /*2840*/  PRMT R56, R90, 0x8880, RZ ;  /* 0x000088805a387816 */ /* 0x020fca00000000ff */
[----:B------:R-:W-:-:S07]  /*2850*/  IMAD R23, R56, R89, RZ ;  /* 0x0000005938177224 */ /* 0x000fce00078e02ff */
.L_x_63:
[----:B------:R-:W-:Y:S05]  /*2860*/  BSYNC B1 ;  /* 0x0000000000017941 */ /* 0x000fea0003800000 */
.L_x_62:
[----:B------:R-:W-:Y:S01]  /*2870*/  @!P4 IMAD R69, R69, R88, R23 ;  /* 0x000000584545c224 */ /* 0x000fe200078e0217 */
[----:B------:R-:W-:Y:S04]  /*2880*/  BSSY B1, `(.L_x_64) ;  /* 0x0000006000017945 */ /* 0x000fe80003800000 */
[----:B------:R0:W-:Y:S01]  /*2890*/  @!P4 STG.E.U8 desc[UR36][R14.64+0x19], R69 ;  /* 0x000019450e00c986 */ /* 0x0001e2000c101124 */
[----:B------:R-:W-:Y:S05]  /*28a0*/  @P3 BRA `(.L_x_65) ;  /* 0x00000000000c3947 */ /* 0x000fea0003800000 */
[----:B------:R-:W5:Y:S02]  /*28b0*/  LDG.E.U8 R90, desc[UR36][R100.64+0x18] ;  /* 0x00001824645a7981 */ /* 0x000f64000c1e1100 */
[----:B-----5:R-:W-:-:S05]  /*28c0*/  PRMT R56, R90, 0x8880, RZ ;  /* 0x000088805a387816 */ /* 0x020fca00000000ff */
[----:B------:R-:W-:-:S07]  /*28d0*/  IMAD R23, R56, R89, RZ ;  /* 0x0000005938177224 */ /* 0x000fce00078e02ff */
.L_x_65:
[----:B------:R-:W-:Y:S05]  /*28e0*/  BSYNC B1 ;  /* 0x0000000000017941 */ /* 0x000fea0003800000 */
.L_x_64:
        /* <DEDUP_REMOVED lines=10> */
.L_x_67:
[----:B------:R-:W-:Y:S05]  /*2990*/  BSYNC B1 ;  /* 0x0000000000017941 */ /* 0x000fea0003800000 */
.L_x_66:
[----:B------:R-:W-:Y:S01]  /*29a0*/  @!P2 IMAD R71, R71, R88, R23 ;  /* 0x000000584747a224 */ /* 0x000fe200078e0217 */
[----:B------:R-:W-:Y:S04]  /*29b0*/  BSSY B1, `(.L_x_68) ;  /* 0x0000006000017945 */ /* 0x000fe80003800000 */
[----:B------:R0:W-:Y:S01]  /*29c0*/  @!P2 STG.E.U8 desc[UR36][R6.64+0x19], R71 ;  /* 0x000019470600a986 */ /* 0x0001e2000c101124 */
[----:B------:R-:W-:Y:S05]  /*29d0*/  @P4 BRA `(.L_x_69) ;  /* 0x00000000000c4947 */ /* 0x000fea0003800000 */
[----:B------:R-:W5:Y:S02]  /*29e0*/  LDG.E.U8 R90, desc[UR36][R96.64+0x20] ;  /* 0x00002024605a7981 */ /* 0x000f64000c1e1100 */
[----:B-----5:R-:W-:-:S05]  /*29f0*/  PRMT R56, R90, 0x8880, RZ ;  /* 0x000088805a387816 */ /* 0x020fca00000000ff */
[----:B------:R-:W-:-:S07]  /*2a00*/  IMAD R23, R56, R89, RZ ;  /* 0x0000005938177224 */ /* 0x000fce00078e02ff */
.L_x_69:
[----:B------:R-:W-:Y:S05]  /*2a10*/  BSYNC B1 ;  /* 0x0000000000017941 */ /* 0x000fea0003800000 */
.L_x_68:
[----:B--2---:R-:W-:Y:S01]  /*2a20*/  @!P4 IMAD R57, R72, R88, R23 ;  /* 0x000000584839c224 */ /* 0x004fe200078e0217 */
[----:B------:R-:W-:Y:S04]  /*2a30*/  BSSY B1, `(.L_x_70) ;  /* 0x0000006000017945 */ /* 0x000fe80003800000 */
[----:B------:R2:W-:Y:S01]  /*2a40*/  @!P4 STG.E.U8 desc[UR36][R14.64+0x20], R57 ;  /* 0x000020390e00c986 */ /* 0x0005e2000c101124 */
[----:B------:R-:W-:Y:S05]  /*2a50*/  @P3 BRA `(.L_x_71) ;  /* 0x00000000000c3947 */ /* 0x000fea0003800000 */
[----:B------:R-:W5:Y:S02]  /*2a60*/  LDG.E.U8 R90, desc[UR36][R96.64+0x21] ;  /* 0x00002124605a7981 */ /* 0x000f64000c1e1100 */
[----:B-----5:R-:W-:-:S05]  /*2a70*/  PRMT R56, R90, 0x8880, RZ ;  /* 0x000088805a387816 */ /* 0x020fca00000000ff */
[----:B------:R-:W-:-:S07]  /*2a80*/  IMAD R23, R56, R89, RZ ;  /* 0x0000005938177224 */ /* 0x000fce00078e02ff */
.L_x_71:
[----:B------:R-:W-:Y:S05]  /*2a90*/  BSYNC B1 ;  /* 0x0000000000017941 */ /* 0x000fea0003800000 */
.L_x_70:
        /* <DEDUP_REMOVED lines=10> */
.L_x_73:
[----:B------:R-:W-:Y:S05]  /*2b40*/  BSYNC B1 ;  /* 0x0000000000017941 */ /* 0x000fea0003800000 */
.L_x_72:
[----:B--2---:R-:W-:Y:S01]  /*2b50*/  @!P2 IMAD R57, R74, R88, R23 ;  /* 0x000000584a39a224 */ /* 0x004fe200078e0217 */
[----:B------:R-:W-:Y:S04]  /*2b60*/  BSSY B1, `(.L_x_74) ;  /* 0x0000006000017945 */ /* 0x000fe80003800000 */
[----:B------:R2:W-:Y:S01]  /*2b70*/  @!P2 STG.E.U8 desc[UR36][R6.64+0x20], R57 ;  /* 0x000020390600a986 */ /* 0x0005e2000c101124 */
[----:B------:R-:W-:Y:S05]  /*2b80*/  @P4 BRA `(.L_x_75) ;  /* 0x00000000000c4947 */ /* 0x000fea0003800000 */
[----:B------:R-:W5:Y:S02]  /*2b90*/  LDG.E.U8 R90, desc[UR36][R100.64+0x21] ;  /* 0x00002124645a7981 */ /* 0x000f64000c1e1100 */
[----:B-----5:R-:W-:-:S05]  /*2ba0*/  PRMT R56, R90, 0x8880, RZ ;  /* 0x000088805a387816 */ /* 0x020fca00000000ff */
[----:B------:R-:W-:-:S07]  /*2bb0*/  IMAD R23, R56, R89, RZ ;  /* 0x0000005938177224 */ /* 0x000fce00078e02ff */
.L_x_75:
[----:B------:R-:W-:Y:S05]  /*2bc0*/  BSYNC B1 ;  /* 0x0000000000017941 */ /* 0x000fea0003800000 */
.L_x_74:
[----:B------:R-:W-:Y:S01]  /*2bd0*/  @!P4 IMAD R75, R75, R88, R23 ;  /* 0x000000584b4bc224 */ /* 0x000fe200078e0217 */
[----:B------:R-:W-:Y:S04]  /*2be0*/  BSSY B1, `(.L_x_76) ;  /* 0x0000006000017945 */ /* 0x000fe80003800000 */
[----:B------:R0:W-:Y:S01]  /*2bf0*/  @!P4 STG.E.U8 desc[UR36][R6.64+0x21], R75 ;  /* 0x0000214b0600c986 */ /* 0x0001e2000c101124 */
[----:B------:R-:W-:Y:S05]  /*2c00*/  @P3 BRA `(.L_x_77) ;  /* 0x00000000000c3947 */ /* 0x000fea0003800000 */
[----:B------:R-:W5:Y:S02]  /*2c10*/  LDG.E.U8 R90, desc[UR36][R96.64+0x28] ;  /* 0x00002824605a7981 */ /* 0x000f64000c1e1100 */
[----:B-----5:R-:W-:-:S05]  /*2c20*/  PRMT R56, R90, 0x8880, RZ ;  /* 0x000088805a387816 */ /* 0x020fca00000000ff */
[----:B------:R-:W-:-:S07]  /*2c30*/  IMAD R23, R56, R89, RZ ;  /* 0x0000005938177224 */ /* 0x000fce00078e02ff */
.L_x_77:
[----:B------:R-:W-:Y:S05]  /*2c40*/  BSYNC B1 ;  /* 0x0000000000017941 */ /* 0x000fea0003800000 */
.L_x_76:
        /* <DEDUP_REMOVED lines=10> */
.L_x_79:
[----:B------:R-:W-:Y:S05]  /*2cf0*/  BSYNC B1 ;  /* 0x0000000000017941 */ /* 0x000fea0003800000 */
.L_x_78:
[----:B------:R-:W-:Y:S01]  /*2d00*/  @!P2 IMAD R77, R77, R88, R23 ;  /* 0x000000584d4da224 */ /* 0x000fe200078e0217 */
[----:B------:R-:W-:Y:S04]  /*2d10*/  BSSY B1, `(.L_x_80) ;  /* 0x0000006000017945 */ /* 0x000fe80003800000 */
[----:B------:R0:W-:Y:S01]  /*2d20*/  @!P2 STG.E.U8 desc[UR36][R14.64+0x29], R77 ;  /* 0x0000294d0e00a986 */ /* 0x0001e2000c101124 */
[----:B------:R-:W-:Y:S05]  /*2d30*/  @P4 BRA `(.L_x_81) ;  /* 0x00000000000c4947 */ /* 0x000fea0003800000 */
[----:B------:R-:W5:Y:S02]  /*2d40*/  LDG.E.U8 R90, desc[UR36][R100.64+0x28] ;  /* 0x00002824645a7981 */ /* 0x000f64000c1e1100 */
[----:B-----5:R-:W-:-:S05]  /*2d50*/  PRMT R56, R90, 0x8880, RZ ;  /* 0x000088805a387816 */ /* 0x020fca00000000ff */
[----:B------:R-:W-:-:S07]  /*2d60*/  IMAD R23, R56, R89, RZ ;  /* 0x0000005938177224 */ /* 0x000fce00078e02ff */
.L_x_81:
[----:B------:R-:W-:Y:S05]  /*2d70*/  BSYNC B1 ;  /* 0x0000000000017941 */ /* 0x000fea0003800000 */
.L_x_80:
[----:B--2---:R-:W-:Y:S01]  /*2d80*/  @!P4 IMAD R57, R78, R88, R23 ;  /* 0x000000584e39c224 */ /* 0x004fe200078e0217 */
[----:B------:R-:W-:Y:S04]  /*2d90*/  BSSY B1, `(.L_x_82) ;  /* 0x0000006000017945 */ /* 0x000fe80003800000 */
[----:B------:R2:W-:Y:S01]  /*2da0*/  @!P4 STG.E.U8 desc[UR36][R6.64+0x28], R57 ;  /* 0x000028390600c986 */ /* 0x0005e2000c101124 */
[----:B------:R-:W-:Y:S05]  /*2db0*/  @P3 BRA `(.L_x_83) ;  /* 0x00000000000c3947 */ /* 0x000fea0003800000 */
[----:B------:R-:W5:Y:S02]  /*2dc0*/  LDG.E.U8 R90, desc[UR36][R100.64+0x29] ;  /* 0x00002924645a7981 */ /* 0x000f64000c1e1100 */
[----:B-----5:R-:W-:-:S05]  /*2dd0*/  PRMT R56, R90, 0x8880, RZ ;  /* 0x000088805a387816 */ /* 0x020fca00000000ff */
[----:B------:R-:W-:-:S07]  /*2de0*/  IMAD R23, R56, R89, RZ ;  /* 0x0000005938177224 */ /* 0x000fce00078e02ff */
.L_x_83:
[----:B------:R-:W-:Y:S05]  /*2df0*/  BSYNC B1 ;  /* 0x0000000000017941 */ /* 0x000fea0003800000 */
.L_x_82:
        /* <DEDUP_REMOVED lines=10> */
.L_x_85:
[----:B------:R-:W-:Y:S05]  /*2ea0*/  BSYNC B1 ;  /* 0x0000000000017941 */ /* 0x000fea0003800000 */
.L_x_84:
[----:B--2---:R-:W-:Y:S01]  /*2eb0*/  @!P2 IMAD R57, R80, R88, R23 ;  /* 0x000000585039a224 */ /* 0x004fe200078e0217 */
[----:B------:R-:W-:Y:S04]  /*2ec0*/  BSSY B1, `(.L_x_86) ;  /* 0x0000006000017945 */ /* 0x000fe80003800000 */
[----:B------:R2:W-:Y:S01]  /*2ed0*/  @!P2 STG.E.U8 desc[UR36][R14.64+0x30], R57 ;  /* 0x000030390e00a986 */ /* 0x0005e2000c101124 */
[----:B------:R-:W-:Y:S05]  /*2ee0*/  @P4 BRA `(.L_x_87) ;  /* 0x00000000000c4947 */ /* 0x000fea0003800000 */
[----:B------:R-:W5:Y:S02]  /*2ef0*/  LDG.E.U8 R90, desc[UR36][R96.64+0x31] ;  /* 0x00003124605a7981 */ /* 0x000f64000c1e1100 */
[----:B-----5:R-:W-:-:S05]  /*2f00*/  PRMT R56, R90, 0x8880, RZ ;  /* 0x000088805a387816 */ /* 0x020fca00000000ff */
[----:B------:R-:W-:-:S07]  /*2f10*/  IMAD R23, R56, R89, RZ ;  /* 0x0000005938177224 */ /* 0x000fce00078e02ff */
.L_x_87:
[----:B------:R-:W-:Y:S05]  /*2f20*/  BSYNC B1 ;  /* 0x0000000000017941 */ /* 0x000fea0003800000 */
.L_x_86:
[----:B------:R-:W-:Y:S01]  /*2f30*/  @!P4 IMAD R81, R81, R88, R23 ;  /* 0x000000585151c224 */ /* 0x000fe200078e0217 */
[----:B------:R-:W-:Y:S04]  /*2f40*/  BSSY B1, `(.L_x_88) ;  /* 0x0000006000017945 */ /* 0x000fe80003800000 */
[----:B------:R0:W-:Y:S01]  /*2f50*/  @!P4 STG.E.U8 desc[UR36][R14.64+0x31], R81 ;  /* 0x000031510e00c986 */ /* 0x0001e2000c101124 */
[----:B------:R-:W-:Y:S05]  /*2f60*/  @P3 BRA `(.L_x_89) ;  /* 0x00000000000c3947 */ /* 0x000fea0003800000 */
[----:B------:R-:W5:Y:S02]  /*2f70*/  LDG.E.U8 R90, desc[UR36][R100.64+0x30] ;  /* 0x00003024645a7981 */ /* 0x000f64000c1e1100 */
[----:B-----5:R-:W-:-:S05]  /*2f80*/  PRMT R56, R90, 0x8880, RZ ;  /* 0x000088805a387816 */ /* 0x020fca00000000ff */
[----:B------:R-:W-:-:S07]  /*2f90*/  IMAD R23, R56, R89, RZ ;  /* 0x0000005938177224 */ /* 0x000fce00078e02ff */
.L_x_89:
[----:B------:R-:W-:Y:S05]  /*2fa0*/  BSYNC B1 ;  /* 0x0000000000017941 */ /* 0x000fea0003800000 */
.L_x_88:
[----:B------:R-:W-:Y:S01]  /*2fb0*/  ISETP.LT.OR P4, PT, R3, 0x32, !P1 ;  /* 0x000000320300780c */ /* 0x000fe20004f81670 */
[----:B--2---:R-:W-:Y:S01]  /*2fc0*/  @!P3 IMAD R57, R82, R88, R23 ;  /* 0x000000585239b224 */ /* 0x004fe200078e0217 */
[----:B------:R-:W-:Y:S01]  /*2fd0*/  BSSY B1, `(.L_x_90) ;  /* 0x0000008000017945 */ /* 0x000fe20003800000 */
[----:B------:R-:W-:-:S03]  /*2fe0*/  IADD3 R105, P2, R105, 0x80, RZ ;  /* 0x0000008069697810 */ /* 0x000fc60007f5e0ff */
[----:B------:R2:W-:Y:S01]  /*2ff0*/  @!P3 STG.E.U8 desc[UR36][R6.64+0x30], R57 ;  /* 0x000030390600b986 */ /* 0x0005e2000c101124 */
[----:B------:R-:W-:-:S06]  /*3000*/  ISETP.LT.OR P3, PT, R3, 0x39, !P0 ;  /* 0x000000390300780c */ /* 0x000fcc0004761670 */
[----:B------:R-:W-:Y:S07]  /*3010*/  @P4 BRA `(.L_x_91) ;  /* 0x00000000000c4947 */ /* 0x000fee0003800000 */
[----:B------:R-:W5:Y:S02]  /*3020*/  LDG.E.U8 R90, desc[UR36][R100.64+0x31] ;  /* 0x00003124645a7981 */ /* 0x000f64000c1e1100 */
[----:B-----5:R-:W-:-:S05]  /*3030*/  PRMT R56, R90, 0x8880, RZ ;  /* 0x000088805a387816 */ /* 0x020fca00000000ff */
[----:B------:R-:W-:-:S07]  /*3040*/  IMAD R23, R56, R89, RZ ;  /* 0x0000005938177224 */ /* 0x000fce00078e02ff */
.L_x_91:
[----:B------:R-:W-:Y:S05]  /*3050*/  BSYNC B1 ;  /* 0x0000000000017941 */ /* 0x000fea0003800000 */
.L_x_90:
[----:B------:R-:W-:Y:S01]  /*3060*/  @!P4 IMAD R83, R83, R88, R23 ;  /* 0x000000585353c224 */ /* 0x000fe200078e0217 */
[----:B------:R-:W-:Y:S04]  /*3070*/  BSSY B1, `(.L_x_92) ;  /* 0x0000006000017945 */ /* 0x000fe80003800000 */
[----:B------:R0:W-:Y:S01]  /*3080*/  @!P4 STG.E.U8 desc[UR36][R6.64+0x31], R83 ;  /* 0x000031530600c986 */ /* 0x0001e2000c101124 */
[----:B------:R-:W-:Y:S05]  /*3090*/  @P3 BRA `(.L_x_93) ;  /* 0x00000000000c3947 */ /* 0x000fea0003800000 */
[----:B------:R-:W5:Y:S02]  /*30a0*/  LDG.E.U8 R90, desc[UR36][R96.64+0x38] ;  /* 0x00003824605a7981 */ /* 0x000f64000c1e1100 */
[----:B-----5:R-:W-:-:S05]  /*30b0*/  PRMT R56, R90, 0x8880, RZ ;  /* 0x000088805a387816 */ /* 0x020fca00000000ff */
[----:B------:R-:W-:-:S07]  /*30c0*/  IMAD R23, R56, R89, RZ ;  /* 0x0000005938177224 */ /* 0x000fce00078e02ff */
.L_x_93:
[----:B------:R-:W-:Y:S05]  /*30d0*/  BSYNC B1 ;  /* 0x0000000000017941 */ /* 0x000fea0003800000 */
.L_x_92:
[----:B------:R-:W-:Y:S01]  /*30e0*/  ISETP.LT.OR P0, PT, R3, 0x3a, !P0 ;  /* 0x0000003a0300780c */ /* 0x000fe20004701670 */
[----:B--2---:R-:W-:Y:S01]  /*30f0*/  @!P3 IMAD R57, R84, R88, R23 ;  /* 0x000000585439b224 */ /* 0x004fe200078e0217 */
[----:B------:R-:W-:Y:S01]  /*3100*/  BSSY B1, `(.L_x_94) ;  /* 0x0000009000017945 */ /* 0x000fe20003800000 */
[----:B------:R-:W-:-:S03]  /*3110*/  IMAD.WIDE.U32 R98, R105, R20, R98 ;  /* 0x0000001469627225 */ /* 0x000fc600078e0062 */
[----:B------:R2:W-:Y:S01]  /*3120*/  @!P3 STG.E.U8 desc[UR36][R14.64+0x38], R57 ;  /* 0x000038390e00b986 */ /* 0x0005e2000c101124 */
[----:B------:R-:W-:Y:S01]  /*3130*/  IMAD.X R5, RZ, RZ, R5, P2 ;  /* 0x000000ffff057224 */ /* 0x000fe200010e0605 */
[----:B------:R-:W-:-:S05]  /*3140*/  IADD3 R94, P4, P3, R94, R12, R98 ;  /* 0x0000000c5e5e7210 */ /* 0x000fca0007b9e062 */
[----:B------:R-:W-:Y:S08]  /*3150*/  @P0 BRA `(.L_x_95) ;  /* 0x00000000000c0947 */ /* 0x000ff00003800000 */
[----:B------:R-:W5:Y:S02]  /*3160*/  LDG.E.U8 R90, desc[UR36][R96.64+0x39] ;  /* 0x00003924605a7981 */ /* 0x000f64000c1e1100 */
[----:B-----5:R-:W-:-:S05]  /*3170*/  PRMT R4, R90, 0x8880, RZ ;  /* 0x000088805a047816 */ /* 0x020fca00000000ff */
[----:B------:R-:W-:-:S07]  /*3180*/  IMAD R23, R4, R89, RZ ;  /* 0x0000005904177224 */ /* 0x000fce00078e02ff */
.L_x_95:
[----:B------:R-:W-:Y:S05]  /*3190*/  BSYNC B1 ;  /* 0x0000000000017941 */ /* 0x000fea0003800000 */
.L_x_94:
[----:B------:R-:W-:Y:S01]  /*31a0*/  @!P0 IMAD R85, R85, R88, R23 ;  /* 0x0000005855558224 */ /* 0x000fe200078e0217 */
[----:B------:R-:W-:Y:S01]  /*31b0*/  ISETP.LT.OR P2, PT, R3, 0x39, !P1 ;  /* 0x000000390300780c */ /* 0x000fe20004f41670 */
[----:B------:R-:W-:Y:S01]  /*31c0*/  IMAD R4, R5, R20, RZ ;  /* 0x0000001405047224 */ /* 0x000fe200078e02ff */
[----:B------:R-:W-:Y:S01]  /*31d0*/  BSSY B1, `(.L_x_96) ;  /* 0x0000008000017945 */ /* 0x000fe20003800000 */
[----:B------:R-:W-:Y:S01]  /*31e0*/  ISETP.LT.OR P1, PT, R3, 0x3a, !P1 ;  /* 0x0000003a0300780c */ /* 0x000fe20004f21670 */
[----:B------:R0:W-:Y:S01]  /*31f0*/  @!P0 STG.E.U8 desc[UR36][R14.64+0x39], R85 ;  /* 0x000039550e008986 */ /* 0x0001e2000c101124 */
[----:B--2---:R-:W-:-:S08]  /*3200*/  IMAD R57, R105, R21, R4 ;  /* 0x0000001569397224 */ /* 0x004fd000078e0204 */
[----:B------:R-:W-:Y:S05]  /*3210*/  @P2 BRA `(.L_x_97) ;  /* 0x00000000000c2947 */ /* 0x000fea0003800000 */
[----:B------:R-:W2:Y:S02]  /*3220*/  LDG.E.U8 R90, desc[UR36][R100.64+0x38] ;  /* 0x00003824645a7981 */ /* 0x000ea4000c1e1100 */
[----:B--2---:R-:W-:-:S05]  /*3230*/  PRMT R4, R90, 0x8880, RZ ;  /* 0x000088805a047816 */ /* 0x004fca00000000ff */
[----:B------:R-:W-:-:S07]  /*3240*/  IMAD R23, R4, R89, RZ ;  /* 0x0000005904177224 */ /* 0x000fce00078e02ff */
.L_x_97:
[----:B------:R-:W-:Y:S05]  /*3250*/  BSYNC B1 ;  /* 0x0000000000017941 */ /* 0x000fea0003800000 */
.L_x_96:
[----:B------:R-:W-:Y:S01]  /*3260*/  @!P2 IMAD R5, R86, R88, R23 ;  /* 0x000000585605a224 */ /* 0x000fe200078e0217 */
[----:B------:R-:W-:Y:S01]  /*3270*/  BSSY B1, `(.L_x_98) ;  /* 0x0000008000017945 */ /* 0x000fe20003800000 */
[----:B------:R-:W-:Y:S02]  /*3280*/  IMAD.IADD R98, R57, 0x1, R99 ;  /* 0x0000000139627824 */ /* 0x000fe400078e0263 */
[----:B------:R-:W-:Y:S01]  /*3290*/  IMAD.WIDE.U32 R20, R105, R20, R92 ;  /* 0x0000001469147225 */ /* 0x000fe200078e005c */
[----:B------:R2:W-:Y:S01]  /*32a0*/  @!P2 STG.E.U8 desc[UR36][R6.64+0x38], R5 ;  /* 0x000038050600a986 */ /* 0x0005e2000c101124 */
[----:B------:R-:W-:Y:S05]  /*32b0*/  @P1 BRA `(.L_x_99) ;  /* 0x00000000000c1947 */ /* 0x000fea0003800000 */
[----:B------:R-:W5:Y:S02]  /*32c0*/  LDG.E.U8 R90, desc[UR36][R100.64+0x39] ;  /* 0x00003924645a7981 */ /* 0x000f64000c1e1100 */
[----:B-----5:R-:W-:-:S05]  /*32d0*/  PRMT R4, R90, 0x8880, RZ ;  /* 0x000088805a047816 */ /* 0x020fca00000000ff */
[----:B------:R-:W-:-:S07]  /*32e0*/  IMAD R23, R4, R89, RZ ;  /* 0x0000005904177224 */ /* 0x000fce00078e02ff */
.L_x_99:
[----:B------:R-:W-:Y:S05]  /*32f0*/  BSYNC B1 ;  /* 0x0000000000017941 */ /* 0x000fea0003800000 */
.L_x_98:
[----:B------:R-:W-:Y:S01]  /*3300*/  @!P1 IMAD R87, R87, R88, R23 ;  /* 0x0000005857579224 */ /* 0x000fe200078e0217 */
[----:B------:R-:W-:Y:S01]  /*3310*/  IADD3.X R95, R93, R13, R98, P4, P3 ;  /* 0x0000000d5d5f7210 */ /* 0x000fe200027e6462 */
[----:B------:R-:W-:Y:S01]  /*3320*/  BSSY B1, `(.L_x_100) ;  /* 0x000000d000017945 */ /* 0x000fe20003800000 */
[----:B------:R-:W-:Y:S02]  /*3330*/  ISETP.GE.AND P3, PT, R91, 0x81, PT ;  /* 0x000000815b00780c */ /* 0x000fe40003f66270 */
[----:B------:R0:W-:Y:S01]  /*3340*/  @!P1 STG.E.U8 desc[UR36][R6.64+0x39], R87 ;  /* 0x0000395706009986 */ /* 0x0001e2000c101124 */
[----:B------:R-:W-:Y:S02]  /*3350*/  IADD3 R12, P2, R20, R12, RZ ;  /* 0x0000000c140c7210 */ /* 0x000fe40007f5e0ff */
[----:B------:R-:W-:Y:S02]  /*3360*/  ISETP.LT.OR P1, PT, R3, 0x1, !P3 ;  /* 0x000000010300780c */ /* 0x000fe40005f21670 */
[----:B------:R-:W-:-:S02]  /*3370*/  ISETP.GE.AND P0, PT, R91, 0x89, PT ;  /* 0x000000895b00780c */ /* 0x000fc40003f06270 */
[----:B------:R-:W-:Y:S02]  /*3380*/  IADD3.X R13, R13, R21, R57, P2, !PT ;  /* 0x000000150d0d7210 */ /* 0x000fe400017fe439 */
[C---:B------:R-:W-:Y:S02]  /*3390*/  ISETP.LT.OR P2, PT, R3.reuse, 0x2, !P3 ;  /* 0x000000020300780c */ /* 0x040fe40005f41670 */
[----:B------:R-:W-:-:S05]  /*33a0*/  ISETP.LT.OR P4, PT, R3, 0x1, !P0 ;  /* 0x000000010300780c */ /* 0x000fca0004781670 */
[----:B0-----:R-:W-:Y:S08]  /*33b0*/  @P1 BRA `(.L_x_101) ;  /* 0x00000000000c1947 */ /* 0x001ff00003800000 */
[----:B------:R-:W5:Y:S02]  /*33c0*/  LDG.E.U8 R90, desc[UR36][R12.64] ;  /* 0x000000240c5a7981 */ /* 0x000f64000c1e1100 */
[----:B-----5:R-:W-:-:S05]  /*33d0*/  PRMT R4, R90, 0x8880, RZ ;  /* 0x000088805a047816 */ /* 0x020fca00000000ff */
[----:B------:R-:W-:-:S07]  /*33e0*/  IMAD R23, R4, R89, RZ ;  /* 0x0000005904177224 */ /* 0x000fce00078e02ff */
.L_x_101:
[----:B------:R-:W-:Y:S05]  /*33f0*/  BSYNC B1 ;  /* 0x0000000000017941 */ /* 0x000fea0003800000 */
.L_x_100:
[----:B--2---:R-:W-:Y:S01]  /*3400*/  @!P1 IMAD R5, R24, R88, R23 ;  /* 0x0000005818059224 */ /* 0x004fe200078e0217 */
[----:B------:R-:W-:Y:S04]  /*3410*/  BSSY B1, `(.L_x_102) ;  /* 0x0000006000017945 */ /* 0x000fe80003800000 */
[----:B------:R0:W-:Y:S01]  /*3420*/  @!P1 STG.E.U8 desc[UR36][R8.64], R5 ;  /* 0x0000000508009986 */ /* 0x0001e2000c101124 */
[----:B------:R-:W-:Y:S05]  /*3430*/  @P2 BRA `(.L_x_103) ;  /* 0x00000000000c2947 */ /* 0x000fea0003800000 */
[----:B------:R-:W2:Y:S02]  /*3440*/  LDG.E.U8 R90, desc[UR36][R12.64+0x1] ;  /* 0x000001240c5a7981 */ /* 0x000ea4000c1e1100 */
[----:B--2---:R-:W-:-:S05]  /*3450*/  PRMT R4, R90, 0x8880, RZ ;  /* 0x000088805a047816 */ /* 0x004fca00000000ff */
[----:B------:R-:W-:-:S07]  /*3460*/  IMAD R23, R4, R89, RZ ;  /* 0x0000005904177224 */ /* 0x000fce00078e02ff */
.L_x_103:
[----:B------:R-:W-:Y:S05]  /*3470*/  BSYNC B1 ;  /* 0x0000000000017941 */ /* 0x000fea0003800000 */
.L_x_102:
[----:B------:R-:W-:Y:S01]  /*3480*/  @!P2 IMAD R25, R25, R88, R23 ;  /* 0x000000581919a224 */ /* 0x000fe200078e0217 */
[----:B------:R-:W-:Y:S04]  /*3490*/  BSSY B1, `(.L_x_104) ;  /* 0x0000006000017945 */ /* 0x000fe80003800000 */
[----:B------:R2:W-:Y:S01]  /*34a0*/  @!P2 STG.E.U8 desc[UR36][R8.64+0x1], R25 ;  /* 0x000001190800a986 */ /* 0x0005e2000c101124 */
[----:B------:R-:W-:Y:S05]  /*34b0*/  @P4 BRA `(.L_x_105) ;  /* 0x00000000000c4947 */ /* 0x000fea0003800000 */
[----:B------:R-:W5:Y:S02]  /*34c0*/  LDG.E.U8 R90, desc[UR36][R94.64] ;  /* 0x000000245e5a7981 */ /* 0x000f64000c1e1100 */
[----:B-----5:R-:W-:-:S05]  /*34d0*/  PRMT R4, R90, 0x8880, RZ ;  /* 0x000088805a047816 */ /* 0x020fca00000000ff */
[----:B------:R-:W-:-:S07]  /*34e0*/  IMAD R23, R4, R89, RZ ;  /* 0x0000005904177224 */ /* 0x000fce00078e02ff */
.L_x_105:
[----:B------:R-:W-:Y:S05]  /*34f0*/  BSYNC B1 ;  /* 0x0000000000017941 */ /* 0x000fea0003800000 */
.L_x_104:
[C---:B------:R-:W-:Y:S01]  /*3500*/  ISETP.LT.OR P1, PT, R3.reuse, 0x2, !P0 ;  /* 0x000000020300780c */ /* 0x040fe20004721670 */
[----:B0-----:R-:W-:Y:S01]  /*3510*/  @!P4 IMAD R5, R26, R88, R23 ;  /* 0x000000581a05c224 */ /* 0x001fe200078e0217 */
        /* <DEDUP_REMOVED lines=8> */
.L_x_107:
[----:B------:R-:W-:Y:S05]  /*35a0*/  BSYNC B1 ;  /* 0x0000000000017941 */ /* 0x000fea0003800000 */
.L_x_106:
[----:B------:R-:W-:Y:S01]  /*35b0*/  @!P1 IMAD R27, R27, R88, R23 ;  /* 0x000000581b1b9224 */ /* 0x000fe200078e0217 */
[----:B------:R-:W-:Y:S04]  /*35c0*/  BSSY B1, `(.L_x_108) ;  /* 0x0000006000017945 */ /* 0x000fe80003800000 */
[----:B------:R0:W-:Y:S01]  /*35d0*/  @!P1 STG.E.U8 desc[UR36][R10.64+0x1], R27 ;  /* 0x0000011b0a009986 */ /* 0x0001e2000c101124 */
[----:B------:R-:W-:Y:S05]  /*35e0*/  @P2 BRA `(.L_x_109) ;  /* 0x00000000000c2947 */ /* 0x000fea0003800000 */
[----:B------:R-:W5:Y:S02]  /*35f0*/  LDG.E.U8 R90, desc[UR36][R12.64+0x8] ;  /* 0x000008240c5a7981 */ /* 0x000f64000c1e1100 */
[----:B-----5:R-:W-:-:S05]  /*3600*/  PRMT R4, R90, 0x8880, RZ ;  /* 0x000088805a047816 */ /* 0x020fca00000000ff */
[----:B------:R-:W-:-:S07]  /*3610*/  IMAD R23, R4, R89, RZ ;  /* 0x0000005904177224 */ /* 0x000fce00078e02ff */
.L_x_109:
[----:B------:R-:W-:Y:S05]  /*3620*/  BSYNC B1 ;  /* 0x0000000000017941 */ /* 0x000fea0003800000 */
.L_x_108:
[----:B0-----:R-:W-:Y:S01]  /*3630*/  @!P2 IMAD R5, R28, R88, R23 ;  /* 0x000000581c05a224 */ /* 0x001fe200078e0217 */
[----:B------:R-:W-:Y:S04]  /*3640*/  BSSY B1, `(.L_x_110) ;  /* 0x0000006000017945 */ /* 0x000fe80003800000 */
[----:B------:R0:W-:Y:S01]  /*3650*/  @!P2 STG.E.U8 desc[UR36][R8.64+0x8], R5 ;  /* 0x000008050800a986 */ /* 0x0001e2000c101124 */
[----:B------:R-:W-:Y:S05]  /*3660*/  @P4 BRA `(.L_x_111) ;  /* 0x00000000000c4947 */ /* 0x000fea0003800000 */
[----:B------:R-:W5:Y:S02]  /*3670*/  LDG.E.U8 R90, desc[UR36][R12.64+0x9] ;  /* 0x000009240c5a7981 */ /* 0x000f64000c1e1100 */
[----:B-----5:R-:W-:-:S05]  /*3680*/  PRMT R4, R90, 0x8880, RZ ;  /* 0x000088805a047816 */ /* 0x020fca00000000ff */
[----:B------:R-:W-:-:S07]  /*3690*/  IMAD R23, R4, R89, RZ ;  /* 0x0000005904177224 */ /* 0x000fce00078e02ff */
.L_x_111:
[----:B------:R-:W-:Y:S05]  /*36a0*/  BSYNC B1 ;  /* 0x0000000000017941 */ /* 0x000fea0003800000 */
.L_x_110:
        /* <DEDUP_REMOVED lines=10> */
.L_x_113:
[----:B------:R-:W-:Y:S05]  /*3750*/  BSYNC B1 ;  /* 0x0000000000017941 */ /* 0x000fea0003800000 */
.L_x_112:
[----:B0-----:R-:W-:Y:S01]  /*3760*/  @!P1 IMAD R5, R30, R88, R23 ;  /* 0x000000581e059224 */ /* 0x001fe200078e0217 */
[----:B------:R-:W-:Y:S04]  /*3770*/  BSSY B1, `(.L_x_114) ;  /* 0x0000006000017945 */ /* 0x000fe80003800000 */
[----:B------:R0:W-:Y:S01]  /*3780*/  @!P1 STG.E.U8 desc[UR36][R10.64+0x8], R5 ;  /* 0x000008050a009986 */ /* 0x0001e2000c101124 */
[----:B------:R-:W-:Y:S05]  /*3790*/  @P2 BRA `(.L_x_115) ;  /* 0x00000000000c2947 */ /* 0x000fea0003800000 */
[----:B------:R-:W5:Y:S02]  /*37a0*/  LDG.E.U8 R90, desc[UR36][R94.64+0x9] ;  /* 0x000009245e5a7981 */ /* 0x000f64000c1e1100 */
[----:B-----5:R-:W-:-:S05]  /*37b0*/  PRMT R4, R90, 0x8880, RZ ;  /* 0x000088805a047816 */ /* 0x020fca00000000ff */
[----:B------:R-:W-:-:S07]  /*37c0*/  IMAD R23, R4, R89, RZ ;  /* 0x0000005904177224 */ /* 0x000fce00078e02ff */
.L_x_115:
[----:B------:R-:W-:Y:S05]  /*37d0*/  BSYNC B1 ;  /* 0x0000000000017941 */ /* 0x000fea0003800000 */
.L_x_114:
[----:B------:R-:W-:Y:S01]  /*37e0*/  @!P2 IMAD R31, R31, R88, R23 ;  /* 0x000000581f1fa224 */ /* 0x000fe200078e0217 */
[----:B------:R-:W-:Y:S04]  /*37f0*/  BSSY B1, `(.L_x_116) ;  /* 0x0000006000017945 */ /* 0x000fe80003800000 */
[----:B------:R0:W-:Y:S01]  /*3800*/  @!P2 STG.E.U8 desc[UR36][R10.64+0x9], R31 ;  /* 0x0000091f0a00a986 */ /* 0x0001e2000c101124 */
[----:B------:R-:W-:Y:S05]  /*3810*/  @P4 BRA `(.L_x_117) ;  /* 0x00000000000c4947 */ /* 0x000fea0003800000 */
[----:B------:R-:W5:Y:S02]  /*3820*/  LDG.E.U8 R90, desc[UR36][R12.64+0x10] ;  /* 0x000010240c5a7981 */ /* 0x000f64000c1e1100 */
[----:B-----5:R-:W-:-:S05]  /*3830*/  PRMT R4, R90, 0x8880, RZ ;  /* 0x000088805a047816 */ /* 0x020fca00000000ff */
[----:B------:R-:W-:-:S07]  /*3840*/  IMAD R23, R4, R89, RZ ;  /* 0x0000005904177224 */ /* 0x000fce00078e02ff */
.L_x_117:
[----:B------:R-:W-:Y:S05]  /*3850*/  BSYNC B1 ;  /* 0x0000000000017941 */ /* 0x000fea0003800000 */
.L_x_116:
        /* <DEDUP_REMOVED lines=10> */
.L_x_119:
[----:B------:R-:W-:Y:S05]  /*3900*/  BSYNC B1 ;  /* 0x0000000000017941 */ /* 0x000fea0003800000 */
.L_x_118:
[----:B------:R-:W-:Y:S01]  /*3910*/  @!P1 IMAD R33, R33, R88, R23 ;  /* 0x0000005821219224 */ /* 0x000fe200078e0217 */
[----:B------:R-:W-:Y:S04]  /*3920*/  BSSY B1, `(.L_x_120) ;  /* 0x0000006000017945 */ /* 0x000fe80003800000 */
[----:B------:R0:W-:Y:S01]  /*3930*/  @!P1 STG.E.U8 desc[UR36][R8.64+0x11], R33 ;  /* 0x0000112108009986 */ /* 0x0001e2000c101124 */
[----:B------:R-:W-:Y:S05]  /*3940*/  @P2 BRA `(.L_x_121) ;  /* 0x00000000000c2947 */ /* 0x000fea0003800000 */
[----:B------:R-:W5:Y:S02]  /*3950*/  LDG.E.U8 R90, desc[UR36][R94.64+0x10] ;  /* 0x000010245e5a7981 */ /* 0x000f64000c1e1100 */
[----:B-----5:R-:W-:-:S05]  /*3960*/  PRMT R4, R90, 0x8880, RZ ;  /* 0x000088805a047816 */ /* 0x020fca00000000ff */
[----:B------:R-:W-:-:S07]  /*3970*/  IMAD R23, R4, R89, RZ ;  /* 0x0000005904177224 */ /* 0x000fce00078e02ff */
.L_x_121:
[----:B------:R-:W-:Y:S05]  /*3980*/  BSYNC B1 ;  /* 0x0000000000017941 */ /* 0x000fea0003800000 */
.L_x_120:
[----:B0-----:R-:W-:Y:S01]  /*3990*/  @!P2 IMAD R5, R34, R88, R23 ;  /* 0x000000582205a224 */ /* 0x001fe200078e0217 */
[----:B------:R-:W-:Y:S04]  /*39a0*/  BSSY B1, `(.L_x_122) ;  /* 0x0000006000017945 */ /* 0x000fe80003800000 */
[----:B------:R0:W-:Y:S01]  /*39b0*/  @!P2 STG.E.U8 desc[UR36][R10.64+0x10], R5 ;  /* 0x000010050a00a986 */ /* 0x0001e2000c101124 */
[----:B------:R-:W-:Y:S05]  /*39c0*/  @P4 BRA `(.L_x_123) ;  /* 0x00000000000c4947 */ /* 0x000fea0003800000 */
[----:B------:R-:W5:Y:S02]  /*39d0*/  LDG.E.U8 R90, desc[UR36][R94.64+0x11] ;  /* 0x000011245e5a7981 */ /* 0x000f64000c1e1100 */
[----:B-----5:R-:W-:-:S05]  /*39e0*/  PRMT R4, R90, 0x8880, RZ ;  /* 0x000088805a047816 */ /* 0x020fca00000000ff */
[----:B------:R-:W-:-:S07]  /*39f0*/  IMAD R23, R4, R89, RZ ;  /* 0x0000005904177224 */ /* 0x000fce00078e02ff */
.L_x_123:
[----:B------:R-:W-:Y:S05]  /*3a00*/  BSYNC B1 ;  /* 0x0000000000017941 */ /* 0x000fea0003800000 */
.L_x_122:
        /* <DEDUP_REMOVED lines=10> */
.L_x_125:
[----:B------:R-:W-:Y:S05]  /*3ab0*/  BSYNC B1 ;  /* 0x0000000000017941 */ /* 0x000fea0003800000 */
.L_x_124:
[----:B0-----:R-:W-:Y:S01]  /*3ac0*/  @!P1 IMAD R5, R36, R88, R23 ;  /* 0x0000005824059224 */ /* 0x001fe200078e0217 */
[----:B------:R-:W-:Y:S04]  /*3ad0*/  BSSY B1, `(.L_x_126) ;  /* 0x0000006000017945 */ /* 0x000fe80003800000 */
[----:B------:R0:W-:Y:S01]  /*3ae0*/  @!P1 STG.E.U8 desc[UR36][R8.64+0x18], R5 ;  /* 0x0000180508009986 */ /* 0x0001e2000c101124 */
[----:B------:R-:W-:Y:S05]  /*3af0*/  @P2 BRA `(.L_x_127) ;  /* 0x00000000000c2947 */ /* 0x000fea0003800000 */
[----:B------:R-:W5:Y:S02]  /*3b00*/  LDG.E.U8 R90, desc[UR36][R12.64+0x19] ;  /* 0x000019240c5a7981 */ /* 0x000f64000c1e1100 */
[----:B-----5:R-:W-:-:S05]  /*3b10*/  PRMT R4, R90, 0x8880, RZ ;  /* 0x000088805a047816 */ /* 0x020fca00000000ff */
[----:B------:R-:W-:-:S07]  /*3b20*/  IMAD R23, R4, R89, RZ ;  /* 0x0000005904177224 */ /* 0x000fce00078e02ff */
.L_x_127:
[----:B------:R-:W-:Y:S05]  /*3b30*/  BSYNC B1 ;  /* 0x0000000000017941 */ /* 0x000fea0003800000 */
.L_x_126:
[----:B------:R-:W-:Y:S01]  /*3b40*/  @!P2 IMAD R37, R37, R88, R23 ;  /* 0x000000582525a224 */ /* 0x000fe200078e0217 */
[----:B------:R-:W-:Y:S04]  /*3b50*/  BSSY B1, `(.L_x_128) ;  /* 0x0000006000017945 */ /* 0x000fe80003800000 */
[----:B------:R0:W-:Y:S01]  /*3b60*/  @!P2 STG.E.U8 desc[UR36][R8.64+0x19], R37 ;  /* 0x000019250800a986 */ /* 0x0001e2000c101124 */
[----:B------:R-:W-:Y:S05]  /*3b70*/  @P4 BRA `(.L_x_129) ;  /* 0x00000000000c4947 */ /* 0x000fea0003800000 */
[----:B------:R-:W5:Y:S02]  /*3b80*/  LDG.E.U8 R90, desc[UR36][R94.64+0x18] ;  /* 0x000018245e5a7981 */ /* 0x000f64000c1e1100 */
[----:B-----5:R-:W-:-:S05]  /*3b90*/  PRMT R4, R90, 0x8880, RZ ;  /* 0x000088805a047816 */ /* 0x020fca00000000ff */
[----:B------:R-:W-:-:S07]  /*3ba0*/  IMAD R23, R4, R89, RZ ;  /* 0x0000005904177224 */ /* 0x000fce00078e02ff */
.L_x_129:
[----:B------:R-:W-:Y:S05]  /*3bb0*/  BSYNC B1 ;  /* 0x0000000000017941 */ /* 0x000fea0003800000 */
.L_x_128:
        /* <DEDUP_REMOVED lines=10> */
.L_x_131:
[----:B------:R-:W-:Y:S05]  /*3c60*/  BSYNC B1 ;  /* 0x0000000000017941 */ /* 0x000fea0003800000 */
.L_x_130:
[----:B------:R-:W-:Y:S01]  /*3c70*/  @!P1 IMAD R39, R39, R88, R23 ;  /* 0x0000005827279224 */ /* 0x000fe200078e0217 */
[----:B------:R-:W-:Y:S04]  /*3c80*/  BSSY B1, `(.L_x_132) ;  /* 0x0000006000017945 */ /* 0x000fe80003800000 */
[----:B------:R0:W-:Y:S01]  /*3c90*/  @!P1 STG.E.U8 desc[UR36][R10.64+0x19], R39 ;  /* 0x000019270a009986 */ /* 0x0001e2000c101124 */
[----:B------:R-:W-:Y:S05]  /*3ca0*/  @P2 BRA `(.L_x_133) ;  /* 0x00000000000c2947 */ /* 0x000fea0003800000 */
[----:B------:R-:W5:Y:S02]  /*3cb0*/  LDG.E.U8 R90, desc[UR36][R12.64+0x20] ;  /* 0x000020240c5a7981 */ /* 0x000f64000c1e1100 */
[----:B-----5:R-:W-:-:S05]  /*3cc0*/  PRMT R4, R90, 0x8880, RZ ;  /* 0x000088805a047816 */ /* 0x020fca00000000ff */
[----:B------:R-:W-:-:S07]  /*3cd0*/  IMAD R23, R4, R89, RZ ;  /* 0x0000005904177224 */ /* 0x000fce00078e02ff */
.L_x_133:
[----:B------:R-:W-:Y:S05]  /*3ce0*/  BSYNC B1 ;  /* 0x0000000000017941 */ /* 0x000fea0003800000 */
.L_x_132:
[----:B0-----:R-:W-:Y:S01]  /*3cf0*/  @!P2 IMAD R5, R40, R88, R23 ;  /* 0x000000582805a224 */ /* 0x001fe200078e0217 */
[----:B------:R-:W-:Y:S04]  /*3d00*/  BSSY B1, `(.L_x_134) ;  /* 0x0000006000017945 */ /* 0x000fe80003800000 */
[----:B------:R0:W-:Y:S01]  /*3d10*/  @!P2 STG.E.U8 desc[UR36][R8.64+0x20], R5 ;  /* 0x000020050800a986 */ /* 0x0001e2000c101124 */
[----:B------:R-:W-:Y:S05]  /*3d20*/  @P4 BRA `(.L_x_135) ;  /* 0x00000000000c4947 */ /* 0x000fea0003800000 */
[----:B------:R-:W5:Y:S02]  /*3d30*/  LDG.E.U8 R90, desc[UR36][R12.64+0x21] ;  /* 0x000021240c5a7981 */ /* 0x000f64000c1e1100 */
[----:B-----5:R-:W-:-:S05]  /*3d40*/  PRMT R4, R90, 0x8880, RZ ;  /* 0x000088805a047816 */ /* 0x020fca00000000ff */
[----:B------:R-:W-:-:S07]  /*3d50*/  IMAD R23, R4, R89, RZ ;  /* 0x0000005904177224 */ /* 0x000fce00078e02ff */
.L_x_135:
[----:B------:R-:W-:Y:S05]  /*3d60*/  BSYNC B1 ;  /* 0x0000000000017941 */ /* 0x000fea0003800000 */
.L_x_134:
        /* <DEDUP_REMOVED lines=10> */
.L_x_137:
[----:B------:R-:W-:Y:S05]  /*3e10*/  BSYNC B1 ;  /* 0x0000000000017941 */ /* 0x000fea0003800000 */
.L_x_136:
[----:B0-----:R-:W-:Y:S01]  /*3e20*/  @!P1 IMAD R5, R42, R88, R23 ;  /* 0x000000582a059224 */ /* 0x001fe200078e0217 */
[----:B------:R-:W-:Y:S04]  /*3e30*/  BSSY B1, `(.L_x_138) ;  /* 0x0000006000017945 */ /* 0x000fe80003800000 */
[----:B------:R0:W-:Y:S01]  /*3e40*/  @!P1 STG.E.U8 desc[UR36][R10.64+0x20], R5 ;  /* 0x000020050a009986 */ /* 0x0001e2000c101124 */
[----:B------:R-:W-:Y:S05]  /*3e50*/  @P2 BRA `(.L_x_139) ;  /* 0x00000000000c2947 */ /* 0x000fea0003800000 */
[----:B------:R-:W5:Y:S02]  /*3e60*/  LDG.E.U8 R90, desc[UR36][R94.64+0x21] ;  /* 0x000021245e5a7981 */ /* 0x000f64000c1e1100 */
[----:B-----5:R-:W-:-:S05]  /*3e70*/  PRMT R4, R90, 0x8880, RZ ;  /* 0x000088805a047816 */ /* 0x020fca00000000ff */
[----:B------:R-:W-:-:S07]  /*3e80*/  IMAD R23, R4, R89, RZ ;  /* 0x0000005904177224 */ /* 0x000fce00078e02ff */
.L_x_139:
[----:B------:R-:W-:Y:S05]  /*3e90*/  BSYNC B1 ;  /* 0x0000000000017941 */ /* 0x000fea0003800000 */
.L_x_138:
[----:B------:R-:W-:Y:S01]  /*3ea0*/  @!P2 IMAD R43, R43, R88, R23 ;  /* 0x000000582b2ba224 */ /* 0x000fe200078e0217 */
[----:B------:R-:W-:Y:S04]  /*3eb0*/  BSSY B1, `(.L_x_140) ;  /* 0x0000006000017945 */ /* 0x000fe80003800000 */
[----:B------:R0:W-:Y:S01]  /*3ec0*/  @!P2 STG.E.U8 desc[UR36][R10.64+0x21], R43 ;  /* 0x0000212b0a00a986 */ /* 0x0001e2000c101124 */
[----:B------:R-:W-:Y:S05]  /*3ed0*/  @P4 BRA `(.L_x_141) ;  /* 0x00000000000c4947 */ /* 0x000fea0003800000 */
[----:B------:R-:W5:Y:S02]  /*3ee0*/  LDG.E.U8 R90, desc[UR36][R12.64+0x28] ;  /* 0x000028240c5a7981 */ /* 0x000f64000c1e1100 */
[----:B-----5:R-:W-:-:S05]  /*3ef0*/  PRMT R4, R90, 0x8880, RZ ;  /* 0x000088805a047816 */ /* 0x020fca00000000ff */
[----:B------:R-:W-:-:S07]  /*3f00*/  IMAD R23, R4, R89, RZ ;  /* 0x0000005904177224 */ /* 0x000fce00078e02ff */
.L_x_141:
[----:B------:R-:W-:Y:S05]  /*3f10*/  BSYNC B1 ;  /* 0x0000000000017941 */ /* 0x000fea0003800000 */
.L_x_140:
        /* <DEDUP_REMOVED lines=10> */
.L_x_143:
[----:B------:R-:W-:Y:S05]  /*3fc0*/  BSYNC B1 ;  /* 0x0000000000017941 */ /* 0x000fea0003800000 */
.L_x_142:
[----:B------:R-:W-:Y:S01]  /*3fd0*/  @!P1 IMAD R45, R45, R88, R23 ;  /* 0x000000582d2d9224 */ /* 0x000fe200078e0217 */
[----:B------:R-:W-:Y:S04]  /*3fe0*/  BSSY B1, `(.L_x_144) ;  /* 0x0000006000017945 */ /* 0x000fe80003800000 */
[----:B------:R0:W-:Y:S01]  /*3ff0*/  @!P1 STG.E.U8 desc[UR36][R8.64+0x29], R45 ;  /* 0x0000292d08009986 */ /* 0x0001e2000c101124 */
[----:B------:R-:W-:Y:S05]  /*4000*/  @P2 BRA `(.L_x_145) ;  /* 0x00000000000c2947 */ /* 0x000fea0003800000 */
[----:B------:R-:W5:Y:S02]  /*4010*/  LDG.E.U8 R90, desc[UR36][R94.64+0x28] ;  /* 0x000028245e5a7981 */ /* 0x000f64000c1e1100 */
[----:B-----5:R-:W-:-:S05]  /*4020*/  PRMT R4, R90, 0x8880, RZ ;  /* 0x000088805a047816 */ /* 0x020fca00000000ff */
[----:B------:R-:W-:-:S07]  /*4030*/  IMAD R23, R4, R89, RZ ;  /* 0x0000005904177224 */ /* 0x000fce00078e02ff */
.L_x_145:
[----:B------:R-:W-:Y:S05]  /*4040*/  BSYNC B1 ;  /* 0x0000000000017941 */ /* 0x000fea0003800000 */
.L_x_144:
[----:B0-----:R-:W-:Y:S01]  /*4050*/  @!P2 IMAD R5, R46, R88, R23 ;  /* 0x000000582e05a224 */ /* 0x001fe200078e0217 */
[----:B------:R-:W-:Y:S04]  /*4060*/  BSSY B1, `(.L_x_146) ;  /* 0x0000006000017945 */ /* 0x000fe80003800000 */
[----:B------:R0:W-:Y:S01]  /*4070*/  @!P2 STG.E.U8 desc[UR36][R10.64+0x28], R5 ;  /* 0x000028050a00a986 */ /* 0x0001e2000c101124 */
[----:B------:R-:W-:Y:S05]  /*4080*/  @P4 BRA `(.L_x_147) ;  /* 0x00000000000c4947 */ /* 0x000fea0003800000 */
[----:B------:R-:W5:Y:S02]  /*4090*/  LDG.E.U8 R90, desc[UR36][R94.64+0x29] ;  /* 0x000029245e5a7981 */ /* 0x000f64000c1e1100 */
[----:B-----5:R-:W-:-:S05]  /*40a0*/  PRMT R4, R90, 0x8880, RZ ;  /* 0x000088805a047816 */ /* 0x020fca00000000ff */
[----:B------:R-:W-:-:S07]  /*40b0*/  IMAD R23, R4, R89, RZ ;  /* 0x0000005904177224 */ /* 0x000fce00078e02ff */
.L_x_147:
[----:B------:R-:W-:Y:S05]  /*40c0*/  BSYNC B1 ;  /* 0x0000000000017941 */ /* 0x000fea0003800000 */
.L_x_146:
        /* <DEDUP_REMOVED lines=10> */
.L_x_149:
[----:B------:R-:W-:Y:S05]  /*4170*/  BSYNC B1 ;  /* 0x0000000000017941 */ /* 0x000fea0003800000 */
.L_x_148:
[----:B0-----:R-:W-:Y:S01]  /*4180*/  @!P1 IMAD R5, R48, R88, R23 ;  /* 0x0000005830059224 */ /* 0x001fe200078e0217 */
[----:B------:R-:W-:Y:S04]  /*4190*/  BSSY B1, `(.L_x_150) ;  /* 0x0000006000017945 */ /* 0x000fe80003800000 */
[----:B------:R0:W-:Y:S01]  /*41a0*/  @!P1 STG.E.U8 desc[UR36][R8.64+0x30], R5 ;  /* 0x0000300508009986 */ /* 0x0001e2000c101124 */
[----:B------:R-:W-:Y:S05]  /*41b0*/  @P2 BRA `(.L_x_151) ;  /* 0x00000000000c2947 */ /* 0x000fea0003800000 */
[----:B------:R-:W5:Y:S02]  /*41c0*/  LDG.E.U8 R90, desc[UR36][R12.64+0x31] ;  /* 0x000031240c5a7981 */ /* 0x000f64000c1e1100 */
[----:B-----5:R-:W-:-:S05]  /*41d0*/  PRMT R4, R90, 0x8880, RZ ;  /* 0x000088805a047816 */ /* 0x020fca00000000ff */
[----:B------:R-:W-:-:S07]  /*41e0*/  IMAD R23, R4, R89, RZ ;  /* 0x0000005904177224 */ /* 0x000fce00078e02ff */
.L_x_151:
[----:B------:R-:W-:Y:S05]  /*41f0*/  BSYNC B1 ;  /* 0x0000000000017941 */ /* 0x000fea0003800000 */
.L_x_150:
[----:B------:R-:W-:Y:S01]  /*4200*/  @!P2 IMAD R49, R49, R88, R23 ;  /* 0x000000583131a224 */ /* 0x000fe200078e0217 */
[----:B------:R-:W-:Y:S04]  /*4210*/  BSSY B1, `(.L_x_152) ;  /* 0x0000006000017945 */ /* 0x000fe80003800000 */
[----:B------:R0:W-:Y:S01]  /*4220*/  @!P2 STG.E.U8 desc[UR36][R8.64+0x31], R49 ;  /* 0x000031310800a986 */ /* 0x0001e2000c101124 */
[----:B------:R-:W-:Y:S05]  /*4230*/  @P4 BRA `(.L_x_153) ;  /* 0x00000000000c4947 */ /* 0x000fea0003800000 */
[----:B------:R-:W5:Y:S02]  /*4240*/  LDG.E.U8 R90, desc[UR36][R94.64+0x30] ;  /* 0x000030245e5a7981 */ /* 0x000f64000c1e1100 */
[----:B-----5:R-:W-:-:S05]  /*4250*/  PRMT R4, R90, 0x8880, RZ ;  /* 0x000088805a047816 */ /* 0x020fca00000000ff */
[----:B------:R-:W-:-:S07]  /*4260*/  IMAD R23, R4, R89, RZ ;  /* 0x0000005904177224 */ /* 0x000fce00078e02ff */
.L_x_153:
[----:B------:R-:W-:Y:S05]  /*4270*/  BSYNC B1 ;  /* 0x0000000000017941 */ /* 0x000fea0003800000 */
.L_x_152:
[C---:B------:R-:W-:Y:S01]  /*4280*/  ISETP.LT.OR P1, PT, R3.reuse, 0x32, !P0 ;  /* 0x000000320300780c */ /* 0x040fe20004721670 */
[----:B0-----:R-:W-:Y:S01]  /*4290*/  @!P4 IMAD R5, R50, R88, R23 ;  /* 0x000000583205c224 */ /* 0x001fe200078e0217 */
[----:B------:R-:W-:Y:S01]  /*42a0*/  BSSY B1, `(.L_x_154) ;  /* 0x0000009000017945 */ /* 0x000fe20003800000 */
[C---:B------:R-:W-:Y:S02]  /*42b0*/  ISETP.LT.OR P2, PT, R3.reuse, 0x39, !P3 ;  /* 0x000000390300780c */ /* 0x040fe40005f41670 */
[C---:B------:R-:W-:Y:S01]  /*42c0*/  ISETP.LT.OR P3, PT, R3.reuse, 0x3a, !P3 ;  /* 0x0000003a0300780c */ /* 0x040fe20005f61670 */
[----:B------:R0:W-:Y:S01]  /*42d0*/  @!P4 STG.E.U8 desc[UR36][R10.64+0x30], R5 ;  /* 0x000030050a00c986 */ /* 0x0001e2000c101124 */
[----:B------:R-:W-:-:S06]  /*42e0*/  ISETP.LT.OR P4, PT, R3, 0x39, !P0 ;  /* 0x000000390300780c */ /* 0x000fcc0004781670 */
[----:B------:R-:W-:Y:S07]  /*42f0*/  @P1 BRA `(.L_x_155) ;  /* 0x00000000000c1947 */ /* 0x000fee0003800000 */
[----:B------:R-:W5:Y:S02]  /*4300*/  LDG.E.U8 R90, desc[UR36][R94.64+0x31] ;  /* 0x000031245e5a7981 */ /* 0x000f64000c1e1100 */
[----:B-----5:R-:W-:-:S05]  /*4310*/  PRMT R4, R90, 0x8880, RZ ;  /* 0x000088805a047816 */ /* 0x020fca00000000ff */
[----:B------:R-:W-:-:S07]  /*4320*/  IMAD R23, R4, R89, RZ ;  /* 0x0000005904177224 */ /* 0x000fce00078e02ff */
.L_x_155:
[----:B------:R-:W-:Y:S05]  /*4330*/  BSYNC B1 ;  /* 0x0000000000017941 */ /* 0x000fea0003800000 */
.L_x_154:
[----:B------:R-:W-:Y:S01]  /*4340*/  @!P1 IMAD R51, R51, R88, R23 ;  /* 0x0000005833339224 */ /* 0x000fe200078e0217 */
[----:B------:R-:W-:Y:S04]  /*4350*/  BSSY B1, `(.L_x_156) ;  /* 0x0000006000017945 */ /* 0x000fe80003800000 */
[----:B------:R0:W-:Y:S01]  /*4360*/  @!P1 STG.E.U8 desc[UR36][R10.64+0x31], R51 ;  /* 0x000031330a009986 */ /* 0x0001e2000c101124 */
[----:B------:R-:W-:Y:S05]  /*4370*/  @P2 BRA `(.L_x_157) ;  /* 0x00000000000c2947 */ /* 0x000fea0003800000 */
[----:B------:R-:W5:Y:S02]  /*4380*/  LDG.E.U8 R90, desc[UR36][R12.64+0x38] ;  /* 0x000038240c5a7981 */ /* 0x000f64000c1e1100 */
[----:B-----5:R-:W-:-:S05]  /*4390*/  PRMT R4, R90, 0x8880, RZ ;  /* 0x000088805a047816 */ /* 0x020fca00000000ff */
[----:B------:R-:W-:-:S07]  /*43a0*/  IMAD R23, R4, R89, RZ ;  /* 0x0000005904177224 */ /* 0x000fce00078e02ff */
.L_x_157:
[----:B------:R-:W-:Y:S05]  /*43b0*/  BSYNC B1 ;  /* 0x0000000000017941 */ /* 0x000fea0003800000 */
.L_x_156:
[----:B0-----:R-:W-:Y:S01]  /*43c0*/  @!P2 IMAD R5, R52, R88, R23 ;  /* 0x000000583405a224 */ /* 0x001fe200078e0217 */
[----:B------:R-:W-:Y:S04]  /*43d0*/  BSSY B1, `(.L_x_158) ;  /* 0x0000006000017945 */ /* 0x000fe80003800000 */
[----:B------:R0:W-:Y:S01]  /*43e0*/  @!P2 STG.E.U8 desc[UR36][R8.64+0x38], R5 ;  /* 0x000038050800a986 */ /* 0x0001e2000c101124 */
[----:B------:R-:W-:Y:S05]  /*43f0*/  @P3 BRA `(.L_x_159) ;  /* 0x00000000000c3947 */ /* 0x000fea0003800000 */
[----:B------:R-:W5:Y:S02]  /*4400*/  LDG.E.U8 R90, desc[UR36][R12.64+0x39] ;  /* 0x000039240c5a7981 */ /* 0x000f64000c1e1100 */
[----:B-----5:R-:W-:-:S05]  /*4410*/  PRMT R4, R90, 0x8880, RZ ;  /* 0x000088805a047816 */ /* 0x020fca00000000ff */
[----:B------:R-:W-:-:S07]  /*4420*/  IMAD R23, R4, R89, RZ ;  /* 0x0000005904177224 */ /* 0x000fce00078e02ff */
.L_x_159:
[----:B------:R-:W-:Y:S05]  /*4430*/  BSYNC B1 ;  /* 0x0000000000017941 */ /* 0x000fea0003800000 */
.L_x_158:
[----:B------:R-:W-:Y:S01]  /*4440*/  @!P3 IMAD R53, R53, R88, R23 ;  /* 0x000000583535b224 */ /* 0x000fe200078e0217 */
[----:B------:R-:W-:Y:S04]  /*4450*/  BSSY B1, `(.L_x_160) ;  /* 0x0000006000017945 */ /* 0x000fe80003800000 */
[----:B------:R0:W-:Y:S01]  /*4460*/  @!P3 STG.E.U8 desc[UR36][R8.64+0x39], R53 ;  /* 0x000039350800b986 */ /* 0x0001e2000c101124 */
[----:B------:R-:W-:Y:S05]  /*4470*/  @P4 BRA `(.L_x_161) ;  /* 0x00000000000c4947 */ /* 0x000fea0003800000 */
[----:B------:R-:W5:Y:S02]  /*4480*/  LDG.E.U8 R90, desc[UR36][R94.64+0x38] ;  /* 0x000038245e5a7981 */ /* 0x000f64000c1e1100 */
[----:B-----5:R-:W-:-:S05]  /*4490*/  PRMT R4, R90, 0x8880, RZ ;  /* 0x000088805a047816 */ /* 0x020fca00000000ff */
[----:B------:R-:W-:-:S07]  /*44a0*/  IMAD R23, R4, R89, RZ ;  /* 0x0000005904177224 */ /* 0x000fce00078e02ff */
.L_x_161:
[----:B------:R-:W-:Y:S05]  /*44b0*/  BSYNC B1 ;  /* 0x0000000000017941 */ /* 0x000fea0003800000 */
.L_x_160:
[----:B0-----:R-:W-:Y:S01]  /*44c0*/  @!P4 IMAD R5, R54, R88, R23 ;  /* 0x000000583605c224 */ /* 0x001fe200078e0217 */
[----:B------:R-:W-:Y:S01]  /*44d0*/  ISETP.LT.OR P0, PT, R3, 0x3a, !P0 ;  /* 0x0000003a0300780c */ /* 0x000fe20004701670 */
[----:B------:R-:W-:Y:S03]  /*44e0*/  BSSY B1, `(.L_x_162) ;  /* 0x0000006000017945 */ /* 0x000fe60003800000 */
[----:B------:R0:W-:Y:S09]  /*44f0*/  @!P4 STG.E.U8 desc[UR36][R10.64+0x38], R5 ;  /* 0x000038050a00c986 */ /* 0x0001f2000c101124 */
[----:B------:R-:W-:Y:S05]  /*4500*/  @P0 BRA `(.L_x_163) ;  /* 0x00000000000c0947 */ /* 0x000fea0003800000 */
[----:B------:R-:W5:Y:S02]  /*4510*/  LDG.E.U8 R90, desc[UR36][R94.64+0x39] ;  /* 0x000039245e5a7981 */ /* 0x000f64000c1e1100 */
[----:B-----5:R-:W-:-:S05]  /*4520*/  PRMT R4, R90, 0x8880, RZ ;  /* 0x000088805a047816 */ /* 0x020fca00000000ff */
[----:B------:R-:W-:-:S07]  /*4530*/  IMAD R23, R4, R89, RZ ;  /* 0x0000005904177224 */ /* 0x000fce00078e02ff */
.L_x_163:
[----:B------:R-:W-:Y:S05]  /*4540*/  BSYNC B1 ;  /* 0x0000000000017941 */ /* 0x000fea0003800000 */
.L_x_162:
[----:B------:R-:W-:Y:S01]  /*4550*/  IMAD R23, R55, R88, R23 ;  /* 0x0000005837177224 */ /* 0x000fe200078e0217 */
[----:B------:R-:W-:Y:S06]  /*4560*/  @P0 BRA `(.L_x_164) ;  /* 0x0000000c00180947 */ /* 0x000fec0003800000 */
[----:B------:R0:W-:Y:S01]  /*4570*/  STG.E.U8 desc[UR36][R10.64+0x39], R23 ;  /* 0x000039170a007986 */ /* 0x0001e2000c101124 */
[----:B------:R-:W-:Y:S05]  /*4580*/  BRA `(.L_x_164) ;  /* 0x0000000c00107947 */ /* 0x000fea0003800000 */
.L_x_35:
[C---:B------:R-:W-:Y:S02]  /*4590*/  ISETP.GE.AND P2, PT, R91.reuse, 0x1, PT ;  /* 0x000000015b00780c */ /* 0x040fe40003f46270 */
[----:B------:R-:W-:Y:S02]  /*45a0*/  ISETP.GE.AND P1, PT, R91, 0x9, PT ;  /* 0x000000095b00780c */ /* 0x000fe40003f26270 */
[C---:B------:R-:W-:Y:S02]  /*45b0*/  ISETP.LT.OR P0, PT, R3.reuse, 0x1, !P2 ;  /* 0x000000010300780c */ /* 0x040fe40005701670 */
[C---:B------:R-:W-:Y:S02]  /*45c0*/  ISETP.LT.OR P3, PT, R3.reuse, 0x2, !P2 ;  /* 0x000000020300780c */ /* 0x040fe40005761670 */
[----:B------:R-:W-:-:S09]  /*45d0*/  ISETP.LT.OR P4, PT, R3, 0x1, !P1 ;  /* 0x000000010300780c */ /* 0x000fd20004f81670 */
[-C--:B------:R-:W-:Y:S02]  /*45e0*/  @!P0 IMAD R5, R56, R88.reuse, RZ ;  /* 0x0000005838058224 */ /* 0x080fe400078e02ff */
[-C--:B------:R-:W-:Y:S02]  /*45f0*/  @!P3 IMAD R57, R57, R88.reuse, RZ ;  /* 0x000000583939b224 */ /* 0x080fe400078e02ff */
[----:B------:R-:W-:Y:S01]  /*4600*/  @!P4 IMAD R13, R58, R88, RZ ;  /* 0x000000583a0dc224 */ /* 0x000fe200078e02ff */
[----:B------:R0:W-:Y:S01]  /*4610*/  @!P0 STG.E.U8 desc[UR36][R14.64], R5 ;  /* 0x000000050e008986 */ /* 0x0001e2000c101124 */
[----:B------:R-:W-:-:S03]  /*4620*/  ISETP.LT.OR P0, PT, R3, 0x2, !P1 ;  /* 0x000000020300780c */ /* 0x000fc60004f01670 */
[----:B------:R-:W-:Y:S01]  /*4630*/  @!P3 STG.E.U8 desc[UR36][R14.64+0x1], R57 ;  /* 0x000001390e00b986 */ /* 0x000fe2000c101124 */
[----:B------:R-:W-:-:S03]  /*4640*/  ISETP.LT.OR P3, PT, R3, 0x9, !P2 ;  /* 0x000000090300780c */ /* 0x000fc60005761670 */
[----:B------:R1:W-:Y:S01]  /*4650*/  @!P4 STG.E.U8 desc[UR36][R6.64], R13 ;  /* 0x0000000d0600c986 */ /* 0x0003e2000c101124 */
[----:B------:R-:W-:-:S05]  /*4660*/  ISETP.LT.OR P4, PT, R3, 0xa, !P2 ;  /* 0x0000000a0300780c */ /* 0x000fca0005781670 */
[----:B------:R-:W-:-:S04]  /*4670*/  @!P0 IMAD R59, R59, R88, RZ ;  /* 0x000000583b3b8224 */ /* 0x000fc800078e02ff */
[-C--:B0-----:R-:W-:Y:S01]  /*4680*/  @!P3 IMAD R5, R60, R88.reuse, RZ ;  /* 0x000000583c05b224 */ /* 0x081fe200078e02ff */
[----:B------:R-:W-:Y:S01]  /*4690*/  @!P0 STG.E.U8 desc[UR36][R6.64+0x1], R59 ;  /* 0x0000013b06008986 */ /* 0x000fe2000c101124 */
[----:B------:R-:W-:Y:S02]  /*46a0*/  ISETP.LT.OR P0, PT, R3, 0x9, !P1 ;  /* 0x000000090300780c */ /* 0x000fe40004f01670 */
[----:B------:R-:W-:Y:S01]  /*46b0*/  @!P4 IMAD R61, R61, R88, RZ ;  /* 0x000000583d3dc224 */ /* 0x000fe200078e02ff */
[----:B------:R0:W-:Y:S01]  /*46c0*/  @!P3 STG.E.U8 desc[UR36][R14.64+0x8], R5 ;  /* 0x000008050e00b986 */ /* 0x0001e2000c101124 */
[----:B------:R-:W-:-:S03]  /*46d0*/  ISETP.LT.OR P3, PT, R3, 0xa, !P1 ;  /* 0x0000000a0300780c */ /* 0x000fc60004f61670 */
[----:B------:R-:W-:Y:S01]  /*46e0*/  @!P4 STG.E.U8 desc[UR36][R14.64+0x9], R61 ;  /* 0x0000093d0e00c986 */ /* 0x000fe2000c101124 */
[----:B------:R-:W-:-:S05]  /*46f0*/  ISETP.LT.OR P4, PT, R3, 0x11, !P2 ;  /* 0x000000110300780c */ /* 0x000fca0005781670 */
[----:B-1----:R-:W-:-:S04]  /*4700*/  @!P0 IMAD R13, R62, R88, RZ ;  /* 0x000000583e0d8224 */ /* 0x002fc800078e02ff */
[-C--:B------:R-:W-:Y:S01]  /*4710*/  @!P3 IMAD R63, R63, R88.reuse, RZ ;  /* 0x000000583f3fb224 */ /* 0x080fe200078e02ff */
[----:B------:R1:W-:Y:S01]  /*4720*/  @!P0 STG.E.U8 desc[UR36][R6.64+0x8], R13 ;  /* 0x0000080d06008986 */ /* 0x0003e2000c101124 */
[C---:B------:R-:W-:Y:S02]  /*4730*/  ISETP.LT.OR P0, PT, R3.reuse, 0x12, !P2 ;  /* 0x000000120300780c */ /* 0x040fe40005701670 */
[----:B------:R-:W-:Y:S01]  /*4740*/  @!P4 IMAD R21, R64, R88, RZ ;  /* 0x000000584015c224 */ /* 0x000fe200078e02ff */
        /* <DEDUP_REMOVED lines=17> */
[----:B--2---:R-:W-:Y:S01]  /*4860*/  @!P4 IMAD R21, R70, R88, RZ ;  /* 0x000000584615c224 */ /* 0x004fe200078e02ff */
        /* <DEDUP_REMOVED lines=37> */
[C---:B------:R-:W-:Y:S02]  /*4ac0*/  ISETP.LT.OR P3, PT, R3.reuse, 0x39, !P2 ;  /* 0x000000390300780c */ /* 0x040fe40005761670 */
[C---:B------:R-:W-:Y:S01]  /*4ad0*/  ISETP.LT.OR P2, PT, R3.reuse, 0x3a, !P2 ;  /* 0x0000003a0300780c */ /* 0x040fe20005741670 */
[----:B------:R2:W-:Y:S01]  /*4ae0*/  @!P4 STG.E.U8 desc[UR36][R6.64+0x30], R21 ;  /* 0x000030150600c986 */ /* 0x0005e2000c101124 */
[----:B------:R-:W-:-:S02]  /*4af0*/  ISETP.LT.OR P4, PT, R3, 0x39, !P1 ;  /* 0x000000390300780c */ /* 0x000fc40004f81670 */
[----:B------:R-:W-:-:S03]  /*4b00*/  ISETP.LT.OR P1, PT, R3, 0x3a, !P1 ;  /* 0x0000003a0300780c */ /* 0x000fc60004f21670 */
[----:B------:R-:W-:-:S04]  /*4b10*/  @!P0 IMAD R83, R83, R88, RZ ;  /* 0x0000005853538224 */ /* 0x000fc800078e02ff */
[-C--:B0-----:R-:W-:Y:S01]  /*4b20*/  @!P3 IMAD R5, R84, R88.reuse, RZ ;  /* 0x000000585405b224 */ /* 0x081fe200078e02ff */
[----:B------:R-:W-:Y:S01]  /*4b30*/  @!P0 STG.E.U8 desc[UR36][R6.64+0x31], R83 ;  /* 0x0000315306008986 */ /* 0x000fe2000c101124 */
[-C--:B------:R-:W-:Y:S01]  /*4b40*/  @!P2 IMAD R85, R85, R88.reuse, RZ ;  /* 0x000000585555a224 */ /* 0x080fe200078e02ff */
[----:B------:R-:W-:Y:S01]  /*4b50*/  ISETP.GE.AND P0, PT, R91, 0x81, PT ;  /* 0x000000815b00780c */ /* 0x000fe20003f06270 */
[-C--:B-1----:R-:W-:Y:S01]  /*4b60*/  @!P4 IMAD R13, R86, R88.reuse, RZ ;  /* 0x00000058560dc224 */ /* 0x082fe200078e02ff */
[----:B------:R0:W-:Y:S01]  /*4b70*/  @!P3 STG.E.U8 desc[UR36][R14.64+0x38], R5 ;  /* 0x000038050e00b986 */ /* 0x0001e2000c101124 */
[----:B------:R-:W-:Y:S01]  /*4b80*/  @!P1 IMAD R87, R87, R88, RZ ;  /* 0x0000005857579224 */ /* 0x000fe200078e02ff */
[----:B------:R-:W-:Y:S02]  /*4b90*/  ISETP.LT.OR P3, PT, R3, 0x1, !P0 ;  /* 0x000000010300780c */ /* 0x000fe40004761670 */
[----:B------:R-:W-:Y:S01]  /*4ba0*/  @!P2 STG.E.U8 desc[UR36][R14.64+0x39], R85 ;  /* 0x000039550e00a986 */ /* 0x000fe2000c101124 */
[----:B------:R-:W-:-:S03]  /*4bb0*/  ISETP.GE.AND P2, PT, R91, 0x89, PT ;  /* 0x000000895b00780c */ /* 0x000fc60003f46270 */
[----:B------:R-:W-:Y:S01]  /*4bc0*/  @!P4 STG.E.U8 desc[UR36][R6.64+0x38], R13 ;  /* 0x0000380d0600c986 */ /* 0x000fe2000c101124 */
[----:B------:R-:W-:-:S03]  /*4bd0*/  ISETP.LT.OR P4, PT, R3, 0x2, !P0 ;  /* 0x000000020300780c */ /* 0x000fc60004781670 */
[----:B------:R1:W-:Y:S01]  /*4be0*/  @!P1 STG.E.U8 desc[UR36][R6.64+0x39], R87 ;  /* 0x0000395706009986 */ /* 0x0003e2000c101124 */
[----:B------:R-:W-:Y:S02]  /*4bf0*/  ISETP.LT.OR P1, PT, R3, 0x1, !P2 ;  /* 0x000000010300780c */ /* 0x000fe40005721670 */
[----:B--2---:R-:W-:-:S05]  /*4c00*/  @!P3 IMAD R21, R24, R88, RZ ;  /* 0x000000581815b224 */ /* 0x004fca00078e02ff */
[----:B------:R-:W-:Y:S01]  /*4c10*/  @!P3 STG.E.U8 desc[UR36][R8.64], R21 ;  /* 0x000000150800b986 */ /* 0x000fe2000c101124 */
[----:B------:R-:W-:Y:S01]  /*4c20*/  ISETP.LT.OR P3, PT, R3, 0x2, !P2 ;  /* 0x000000020300780c */ /* 0x000fe20005761670 */
[----:B------:R-:W-:-:S04]  /*4c30*/  @!P4 IMAD R25, R25, R88, RZ ;  /* 0x000000581919c224 */ /* 0x000fc800078e02ff */
[----:B0-----:R-:W-:Y:S01]  /*4c40*/  @!P1 IMAD R5, R26, R88, RZ ;  /* 0x000000581a059224 */ /* 0x001fe200078e02ff */
[----:B------:R-:W-:Y:S01]  /*4c50*/  @!P4 STG.E.U8 desc[UR36][R8.64+0x1], R25 ;  /* 0x000001190800c986 */ /* 0x000fe2000c101124 */
[----:B------:R-:W-:-:S03]  /*4c60*/  ISETP.LT.OR P4, PT, R3, 0x9, !P0 ;  /* 0x000000090300780c */ /* 0x000fc60004781670 */
[----:B------:R0:W-:Y:S01]  /*4c70*/  @!P1 STG.E.U8 desc[UR36][R10.64], R5 ;  /* 0x000000050a009986 */ /* 0x0001e2000c101124 */
[----:B------:R-:W-:Y:S02]  /*4c80*/  ISETP.LT.OR P1, PT, R3, 0xa, !P0 ;  /* 0x0000000a0300780c */ /* 0x000fe40004721670 */
[----:B------:R-:W-:-:S05]  /*4c90*/  @!P3 IMAD R27, R27, R88, RZ ;  /* 0x000000581b1bb224 */ /* 0x000fca00078e02ff */
[----:B------:R-:W-:Y:S01]  /*4ca0*/  @!P3 STG.E.U8 desc[UR36][R10.64+0x1], R27 ;  /* 0x0000011b0a00b986 */ /* 0x000fe2000c101124 */
[----:B------:R-:W-:Y:S01]  /*4cb0*/  ISETP.LT.OR P3, PT, R3, 0x9, !P2 ;  /* 0x000000090300780c */ /* 0x000fe20005761670 */
[----:B-1----:R-:W-:-:S04]  /*4cc0*/  @!P4 IMAD R7, R28, R88, RZ ;  /* 0x000000581c07c224 */ /* 0x002fc800078e02ff */
[----:B------:R-:W-:Y:S01]  /*4cd0*/  @!P1 IMAD R29, R29, R88, RZ ;  /* 0x000000581d1d9224 */ /* 0x000fe200078e02ff */
[----:B------:R1:W-:Y:S01]  /*4ce0*/  @!P4 STG.E.U8 desc[UR36][R8.64+0x8], R7 ;  /* 0x000008070800c986 */ /* 0x0003e2000c101124 */
[----:B------:R-:W-:-:S03]  /*4cf0*/  ISETP.LT.OR P4, PT, R3, 0xa, !P2 ;  /* 0x0000000a0300780c */ /* 0x000fc60005781670 */
[----:B------:R-:W-:Y:S01]  /*4d00*/  @!P1 STG.E.U8 desc[UR36][R8.64+0x9], R29 ;  /* 0x0000091d08009986 */ /* 0x000fe2000c101124 */
[----:B------:R-:W-:Y:S02]  /*4d10*/  ISETP.LT.OR P1, PT, R3, 0x11, !P0 ;  /* 0x000000110300780c */ /* 0x000fe40004721670 */
[----:B0-----:R-:W-:-:S05]  /*4d20*/  @!P3 IMAD R5, R30, R88, RZ ;  /* 0x000000581e05b224 */ /* 0x001fca00078e02ff */
[----:B------:R0:W-:Y:S01]  /*4d30*/  @!P3 STG.E.U8 desc[UR36][R10.64+0x8], R5 ;  /* 0x000008050a00b986 */ /* 0x0001e2000c101124 */
[----:B------:R-:W-:Y:S01]  /*4d40*/  ISETP.LT.OR P3, PT, R3, 0x12, !P0 ;  /* 0x000000120300780c */ /* 0x000fe20004761670 */
[----:B------:R-:W-:-:S04]  /*4d50*/  @!P4 IMAD R31, R31, R88, RZ ;  /* 0x000000581f1fc224 */ /* 0x000fc800078e02ff */
[----:B------:R-:W-:Y:S01]  /*4d60*/  @!P1 IMAD R13, R32, R88, RZ ;  /* 0x00000058200d9224 */ /* 0x000fe200078e02ff */
        /* <DEDUP_REMOVED lines=17> */
[----:B--2---:R-:W-:Y:S01]  /*4e80*/  @!P1 IMAD R13, R38, R88, RZ ;  /* 0x00000058260d9224 */ /* 0x004fe200078e02ff */
        /* <DEDUP_REMOVED lines=27> */
[----:B------:R-:W-:Y:S01]  /*5040*/  @!P4 STG.E.U8 desc[UR36][R10.64+0x28], R7 ;  /* 0x000028070a00c986 */ /* 0x000fe2000c101124 */
[----:B------:R-:W-:-:S03]  /*5050*/  ISETP.LT.OR P4, PT, R3, 0x32, !P0 ;  /* 0x000000320300780c */ /* 0x000fc60004781670 */
[----:B------:R-:W-:Y:S01]  /*5060*/  @!P1 STG.E.U8 desc[UR36][R10.64+0x29], R47 ;  /* 0x0000292f0a009986 */ /* 0x000fe2000c101124 */
[----:B------:R-:W-:Y:S02]  /*5070*/  ISETP.LT.OR P1, PT, R3, 0x31, !P2 ;  /* 0x000000310300780c */ /* 0x000fe40005721670 */
[----:B0-----:R-:W-:-:S05]  /*5080*/  @!P3 IMAD R5, R48, R88, RZ ;  /* 0x000000583005b224 */ /* 0x001fca00078e02ff */
[----:B------:R0:W-:Y:S01]  /*5090*/  @!P3 STG.E.U8 desc[UR36][R8.64+0x30], R5 ;  /* 0x000030050800b986 */ /* 0x0001e2000c101124 */
[----:B------:R-:W-:Y:S01]  /*50a0*/  ISETP.LT.OR P3, PT, R3, 0x32, !P2 ;  /* 0x000000320300780c */ /* 0x000fe20005761670 */
[----:B------:R-:W-:-:S04]  /*50b0*/  @!P4 IMAD R49, R49, R88, RZ ;  /* 0x000000583131c224 */ /* 0x000fc800078e02ff */
[-C--:B--2---:R-:W-:Y:S01]  /*50c0*/  @!P1 IMAD R13, R50, R88.reuse, RZ ;  /* 0x00000058320d9224 */ /* 0x084fe200078e02ff */
[----:B------:R1:W-:Y:S01]  /*50d0*/  @!P4 STG.E.U8 desc[UR36][R8.64+0x31], R49 ;  /* 0x000031310800c986 */ /* 0x0003e2000c101124 */
[C---:B------:R-:W-:Y:S02]  /*50e0*/  ISETP.LT.OR P4, PT, R3.reuse, 0x39, !P0 ;  /* 0x000000390300780c */ /* 0x040fe40004781670 */
[C---:B------:R-:W-:Y:S01]  /*50f0*/  ISETP.LT.OR P0, PT, R3.reuse, 0x3a, !P0 ;  /* 0x0000003a0300780c */ /* 0x040fe20004701670 */
[----:B------:R1:W-:Y:S01]  /*5100*/  @!P1 STG.E.U8 desc[UR36][R10.64+0x30], R13 ;  /* 0x0000300d0a009986 */ /* 0x0003e2000c101124 */
[C---:B------:R-:W-:Y:S02]  /*5110*/  ISETP.LT.OR P1, PT, R3.reuse, 0x39, !P2 ;  /* 0x000000390300780c */ /* 0x040fe40005721670 */
[----:B------:R-:W-:Y:S01]  /*5120*/  ISETP.LT.OR P2, PT, R3, 0x3a, !P2 ;  /* 0x0000003a0300780c */ /* 0x000fe20005741670 */
[----:B------:R-:W-:-:S05]  /*5130*/  @!P3 IMAD R51, R51, R88, RZ ;  /* 0x000000583333b224 */ /* 0x000fca00078e02ff */
[----:B------:R1:W-:Y:S01]  /*5140*/  @!P3 STG.E.U8 desc[UR36][R10.64+0x31], R51 ;  /* 0x000031330a00b986 */ /* 0x0003e2000c101124 */
[-C--:B------:R-:W-:Y:S02]  /*5150*/  @!P4 IMAD R3, R52, R88.reuse, RZ ;  /* 0x000000583403c224 */ /* 0x080fe400078e02ff */
[-C--:B------:R-:W-:Y:S02]  /*5160*/  @!P0 IMAD R53, R53, R88.reuse, RZ ;  /* 0x0000005835358224 */ /* 0x080fe400078e02ff */
[-C--:B0-----:R-:W-:Y:S01]  /*5170*/  @!P1 IMAD R5, R54, R88.reuse, RZ ;  /* 0x0000005836059224 */ /* 0x081fe200078e02ff */
[----:B------:R1:W-:Y:S01]  /*5180*/  @!P4 STG.E.U8 desc[UR36][R8.64+0x38], R3 ;  /* 0x000038030800c986 */ /* 0x0003e2000c101124 */
[----:B------:R-:W-:-:S03]  /*5190*/  @!P2 IMAD R55, R55, R88, RZ ;  /* 0x000000583737a224 */ /* 0x000fc600078e02ff */
[----:B------:R1:W-:Y:S04]  /*51a0*/  @!P0 STG.E.U8 desc[UR36][R8.64+0x39], R53 ;  /* 0x0000393508008986 */ /* 0x0003e8000c101124 */
[----:B------:R1:W-:Y:S04]  /*51b0*/  @!P1 STG.E.U8 desc[UR36][R10.64+0x38], R5 ;  /* 0x000038050a009986 */ /* 0x0003e8000c101124 */
[----:B------:R1:W-:Y:S02]  /*51c0*/  @!P2 STG.E.U8 desc[UR36][R10.64+0x39], R55 ;  /* 0x000039370a00a986 */ /* 0x0003e4000c101124 */
.L_x_164:
[----:B------:R-:W-:Y:S05]  /*51d0*/  BSYNC B0 ;  /* 0x0000000000007941 */ /* 0x000fea0003800000 */
.L_x_34:
[----:B------:R-:W-:Y:S01]  /*51e0*/  ULDC UR4, c[0x0][0xc] ;  /* 0x0000030000047ab9 */ /* 0x000fe20000000800 */
[----:B------:R-:W-:Y:S01]  /*51f0*/  ULDC UR5, c[0x0][0x10] ;  /* 0x0000040000057ab9 */ /* 0x000fe20000000800 */
[----:B-1----:R-:W1:Y:S01]  /*5200*/  LDC R3, c[0x0][0x14] ;  /* 0x00000500ff037b82 */ /* 0x002e620000000800 */
[----:B------:R-:W-:Y:S01]  /*5210*/  UIMAD.WIDE.U32 UR4, UR4, UR5, URZ ;  /* 0x00000005040472a5 */ /* 0x000fe2000f8e003f */
[----:B------:R-:W-:Y:S02]  /*5220*/  IMAD.MOV.U32 R92, RZ, RZ, -0x1 ;  /* 0xffffffffff5c7424 */ /* 0x000fe400078e00ff */
[----:B0-----:R-:W-:-:S03]  /*5230*/  IMAD.MOV.U32 R23, RZ, RZ, -0x1 ;  /* 0xffffffffff177424 */ /* 0x001fc600078e00ff */
[----:B-1----:R-:W-:-:S04]  /*5240*/  IMAD.WIDE.U32 R16, R3, UR4, R16 ;  /* 0x0000000403107c25 */ /* 0x002fc8000f8e0010 */
[----:B------:R-:W-:Y:S01]  /*5250*/  IMAD R3, R3, UR5, RZ ;  /* 0x0000000503037c24 */ /* 0x000fe2000f8e02ff */
[----:B------:R-:W-:Y:S02]  /*5260*/  ULDC.64 UR4, c[0x0][0x650] ;  /* 0x0001940000047ab9 */ /* 0x000fe40000000a00 */
[----:B------:R-:W-:Y:S01]  /*5270*/  ISETP.GE.U32.AND P0, PT, R16, UR4, PT ;  /* 0x0000000410007c0c */ /* 0x000fe2000bf06070 */
[--C-:B------:R-:W-:Y:S01]  /*5280*/  IMAD.IADD R17, R17, 0x1, R3.reuse ;  /* 0x0000000111117824 */ /* 0x100fe200078e0203 */
[----:B------:R-:W-:-:S04]  /*5290*/  PRMT R3, RZ, 0x7610, R3 ;  /* 0x00007610ff037816 */ /* 0x000fc80000000003 */
[----:B------:R-:W-:-:S13]  /*52a0*/  ISETP.GE.U32.AND.EX P0, PT, R17, UR5, PT, P0 ;  /* 0x0000000511007c0c */ /* 0x000fda000bf06100 */
[----:B------:R-:W-:Y:S05]  /*52b0*/  @P0 BRA `(.L_x_165) ;  /* 0x0000000400640947 */ /* 0x000fea0003800000 */
[----:B------:R-:W0:Y:S01]  /*52c0*/  S2R R12, SR_CTAID.X ;  /* 0x00000000000c7919 */ /* 0x000e220000002500 */
[----:B------:R-:W1:Y:S01]  /*52d0*/  LDC.64 R10, c[0x0][0x628] ;  /* 0x00018a00ff0a7b82 */ /* 0x000e620000000a00 */
[----:B------:R-:W-:Y:S01]  /*52e0*/  ULDC UR4, c[0x0][0x150] ;  /* 0x0000540000047ab9 */ /* 0x000fe20000000800 */
[----:B--2---:R-:W-:Y:S01]  /*52f0*/  IMAD.MOV.U32 R8, RZ, RZ, R16 ;  /* 0x000000ffff087224 */ /* 0x004fe200078e0010 */
[----:B------:R-:W2:Y:S01]  /*5300*/  S2R R24, SR_CTAID.Y ;  /* 0x0000000000187919 */ /* 0x000ea20000002600 */
[----:B------:R-:W-:-:S04]  /*5310*/  IMAD.MOV.U32 R9, RZ, RZ, R17 ;  /* 0x000000ffff097224 */ /* 0x000fc800078e0011 */
[----:B------:R-:W2:Y:S08]  /*5320*/  LDC R21, c[0x0][0x144] ;  /* 0x00005100ff157b82 */ /* 0x000eb00000000800 */
[----:B------:R-:W2:Y:S08]  /*5330*/  LDC R0, c[0x0][0x630] ;  /* 0x00018c00ff007b82 */ /* 0x000eb00000000800 */
[----:B----4-:R-:W4:Y:S01]  /*5340*/  LDC.64 R14, c[0x0][0x620] ;  /* 0x00018800ff0e7b82 */ /* 0x010f220000000a00 */
[----:B-1----:R-:W-:-:S04]  /*5350*/  ISETP.NE.U32.AND P0, PT, R10, RZ, PT ;  /* 0x000000ff0a00720c */ /* 0x002fc80003f05070 */
[----:B------:R-:W-:Y:S02]  /*5360*/  ISETP.NE.AND.EX P0, PT, R11, RZ, PT, P0 ;  /* 0x000000ff0b00720c */ /* 0x000fe40003f05300 */
[----:B0-----:R-:W-:-:S05]  /*5370*/  I2FP.F32.U32 R3, R12 ;  /* 0x0000000c00037245 */ /* 0x001fca0000201000 */
[----:B------:R-:W-:-:S04]  /*5380*/  FMUL R3, R3, UR4 ;  /* 0x0000000403037c20 */ /* 0x000fc80008400000 */
[----:B------:R0:W1:Y:S02]  /*5390*/  F2I.U32.TRUNC.NTZ R20, R3 ;  /* 0x0000000300147305 */ /* 0x000064000020f000 */
[----:B--2---:R-:W-:Y:S05]  /*53a0*/  @!P0 BRA `(.L_x_166) ;  /* 0x0000000000288947 */ /* 0x004fea0003800000 */
[----:B0-----:R-:W0:Y:S02]  /*53b0*/  LDC R3, c[0x0][0x634] ;  /* 0x00018d00ff037b82 */ /* 0x001e240000000800 */
[----:B0-----:R-:W-:-:S05]  /*53c0*/  IADD3 R3, P0, R16, R3, RZ ;  /* 0x0000000310037210 */ /* 0x001fca0007f1e0ff */
[----:B------:R-:W-:-:S04]  /*53d0*/  IMAD.X R13, RZ, RZ, R17, P0 ;  /* 0x000000ffff0d7224 */ /* 0x000fc800000e0611 */
[----:B------:R-:W-:-:S04]  /*53e0*/  IMAD.WIDE.U32 R4, R13, R10, RZ ;  /* 0x0000000a0d047225 */ /* 0x000fc800078e00ff */
[----:B---3--:R-:W-:-:S04]  /*53f0*/  IMAD.WIDE.U32 R6, P0, R3, R11, R4 ;  /* 0x0000000b03067225 */ /* 0x008fc80007800004 */
[----:B------:R-:W-:-:S04]  /*5400*/  IMAD.WIDE.U32 R4, R3, R10, RZ ;  /* 0x0000000a03047225 */ /* 0x000fc800078e00ff */
[----:B------:R-:W-:Y:S01]  /*5410*/  IMAD.X R9, RZ, RZ, RZ, P0 ;  /* 0x000000ffff097224 */ /* 0x000fe200000e06ff */
[----:B------:R-:W-:Y:S01]  /*5420*/  IADD3 RZ, P0, R5, R6, RZ ;  /* 0x0000000605ff7210 */ /* 0x000fe20007f1e0ff */
[----:B------:R-:W-:-:S04]  /*5430*/  IMAD.MOV.U32 R8, RZ, RZ, R7 ;  /* 0x000000ffff087224 */ /* 0x000fc800078e0007 */
[----:B------:R-:W-:-:S08]  /*5440*/  IMAD.WIDE.U32.X R8, R13, R11, R8, P0 ;  /* 0x0000000b0d087225 */ /* 0x000fd000000e0408 */
.L_x_166:
[----:B------:R-:W2:Y:S01]  /*5450*/  LDC.64 R28, c[0x0][0x640] ;  /* 0x00019000ff1c7b82 */ /* 0x000ea20000000a00 */
[-CC-:B------:R-:W-:Y:S01]  /*5460*/  SHF.R.U64 R23, R8, R0.reuse, R9.reuse ;  /* 0x0000000008177219 */ /* 0x180fe20000001209 */
[----:B-1----:R-:W-:Y:S01]  /*5470*/  IMAD.MOV R20, RZ, RZ, -R20 ;  /* 0x000000ffff147224 */ /* 0x002fe200078e0a14 */
[----:B------:R-:W-:Y:S01]  /*5480*/  SHF.R.U32.HI R0, RZ, R0, R9 ;  /* 0x00000000ff007219 */ /* 0x000fe20000011609 */
[----:B------:R-:W-:Y:S01]  /*5490*/  ULDC UR4, c[0x0][0x154] ;  /* 0x0000550000047ab9 */ /* 0x000fe20000000800 */
[----:B0-----:R-:W-:Y:S01]  /*54a0*/  IADD3 R3, P0, RZ, -R23, RZ ;  /* 0x80000017ff037210 */ /* 0x001fe20007f1e0ff */
[----:B------:R-:W-:Y:S02]  /*54b0*/  IMAD R21, R21, R20, R12 ;  /* 0x0000001415157224 */ /* 0x000fe400078e020c */
[----:B---3--:R-:W0:Y:S01]  /*54c0*/  LDC R6, c[0x0][0x618] ;  /* 0x00018600ff067b82 */ /* 0x008e220000000800 */
[----:B------:R-:W-:Y:S02]  /*54d0*/  IMAD.MOV.U32 R7, RZ, RZ, 0x1 ;  /* 0x00000001ff077424 */ /* 0x000fe400078e00ff */
[----:B------:R-:W-:-:S04]  /*54e0*/  IMAD.X R5, RZ, RZ, ~R0, P0 ;  /* 0x000000ffff057224 */ /* 0x000fc800000e0e00 */
[-C--:B----4-:R-:W-:Y:S01]  /*54f0*/  IMAD R0, R5, R14.reuse, RZ ;  /* 0x0000000e05007224 */ /* 0x090fe200078e02ff */
[----:B------:R-:W1:Y:S01]  /*5500*/  LDC R8, c[0x0][0x608] ;  /* 0x00018200ff087b82 */ /* 0x000e620000000800 */
[----:B------:R-:W-:-:S04]  /*5510*/  IMAD.WIDE.U32 R4, R3, R14, R16 ;  /* 0x0000000e03047225 */ /* 0x000fc800078e0010 */
[----:B------:R-:W-:Y:S01]  /*5520*/  IMAD R3, R3, R15, R0 ;  /* 0x0000000f03037224 */ /* 0x000fe200078e0200 */
[----:B------:R-:W-:Y:S02]  /*5530*/  I2FP.F32.U32 R0, R24 ;  /* 0x0000001800007245 */ /* 0x000fe40000201000 */
[----:B------:R-:W3:Y:S01]  /*5540*/  LDC R26, c[0x0][0x658] ;  /* 0x00019600ff1a7b82 */ /* 0x000ee20000000800 */
[----:B------:R-:W-:Y:S01]  /*5550*/  IMAD.IADD R3, R5, 0x1, R3 ;  /* 0x0000000105037824 */ /* 0x000fe200078e0203 */
[----:B--2---:R-:W-:Y:S01]  /*5560*/  ISETP.NE.U32.AND P0, PT, R28, RZ, PT ;  /* 0x000000ff1c00720c */ /* 0x004fe20003f05070 */
[----:B------:R-:W-:Y:S01]  /*5570*/  FMUL R0, R0, UR4 ;  /* 0x0000000400007c20 */ /* 0x000fe20008400000 */
[----:B------:R-:W-:Y:S02]  /*5580*/  IMAD.MOV.U32 R5, RZ, RZ, -0x1 ;  /* 0xffffffffff057424 */ /* 0x000fe400078e00ff */
[----:B------:R-:W-:Y:S01]  /*5590*/  ISETP.NE.AND.EX P0, PT, R29, RZ, PT, P0 ;  /* 0x000000ff1d00720c */ /* 0x000fe20003f05300 */
[----:B------:R2:W4:Y:S01]  /*55a0*/  F2I.U32.TRUNC.NTZ R13, R0 ;  /* 0x00000000000d7305 */ /* 0x000522000020f000 */
[----:B------:R-:W2:Y:S01]  /*55b0*/  LDC R15, c[0x0][0x148] ;  /* 0x00005200ff0f7b82 */ /* 0x000ea20000000800 */
[----:B0-----:R-:W-:-:S02]  /*55c0*/  SHF.R.U64 R12, R4, R6, R3 ;  /* 0x00000006040c7219 */ /* 0x001fc40000001203 */
[----:B------:R-:W-:-:S05]  /*55d0*/  SHF.R.U32.HI R3, RZ, R6, R3 ;  /* 0x00000006ff037219 */ /* 0x000fca0000011603 */
[----:B------:R-:W0:Y:S01]  /*55e0*/  LDC R20, c[0x0][0x600] ;  /* 0x00018000ff147b82 */ /* 0x000e220000000800 */
[-CC-:B-1----:R-:W-:Y:S02]  /*55f0*/  SHF.R.U64 R10, R12, R8.reuse, R3.reuse ;  /* 0x000000080c0a7219 */ /* 0x182fe40000001203 */
[----:B------:R-:W-:-:S05]  /*5600*/  SHF.R.U32.HI R3, RZ, R8, R3 ;  /* 0x00000008ff037219 */ /* 0x000fca0000011603 */
[----:B------:R-:W1:Y:S01]  /*5610*/  LDC R27, c[0x0][0x648] ;  /* 0x00019200ff1b7b82 */ /* 0x000e620000000800 */
[-C--:B---3--:R-:W-:Y:S02]  /*5620*/  SHF.L.U32 R4, R5, R26.reuse, RZ ;  /* 0x0000001a05047219 */ /* 0x088fe400000006ff */
[-CC-:B------:R-:W-:Y:S02]  /*5630*/  SHF.R.U64 R14, R10, R26.reuse, R3.reuse ;  /* 0x0000001a0a0e7219 */ /* 0x180fe40000001203 */
[----:B------:R-:W-:Y:S02]  /*5640*/  SHF.R.U32.HI R5, RZ, R26, R3 ;  /* 0x0000001aff057219 */ /* 0x000fe40000011603 */
[----:B------:R-:W-:Y:S01]  /*5650*/  LOP3.LUT R25, RZ, R4, RZ, 0x33, !PT ;  /* 0x00000004ff197212 */ /* 0x000fe200078e33ff */
[----:B------:R-:W3:Y:S01]  /*5660*/  LDC R30, c[0x0][0x638] ;  /* 0x00018e00ff1e7b82 */ /* 0x000ee20000000800 */
[----:B------:R-:W-:Y:S01]  /*5670*/  SHF.L.U32 R26, R7, R26, RZ ;  /* 0x0000001a071a7219 */ /* 0x000fe200000006ff */
[----:B------:R-:W-:-:S06]  /*5680*/  IMAD.MOV.U32 R4, RZ, RZ, R14 ;  /* 0x000000ffff047224 */ /* 0x000fcc00078e000e */
[----:B------:R-:W0:Y:S01]  /*5690*/  LDC R31, c[0x0][0x610] ;  /* 0x00018400ff1f7b82 */ /* 0x000e220000000800 */
[----:B----4-:R-:W-:Y:S05]  /*56a0*/  @!P0 BRA `(.L_x_167) ;  /* 0x0000000000288947 */ /* 0x010fea0003800000 */
        /* <DEDUP_REMOVED lines=10> */
.L_x_167:
[----:B------:R-:W-:Y:S01]  /*5750*/  ISETP.NE.AND P0, PT, R2, 0x1, PT ;  /* 0x000000010200780c */ /* 0x000fe20003f05270 */
[----:B0-----:R-:W-:Y:S01]  /*5760*/  VIADD R7, R20, 0xffffffff ;  /* 0xffffffff14077836 */ /* 0x001fe20000000000 */
[----:B-12---:R-:W-:Y:S01]  /*5770*/  SHF.R.U64 R0, R4, R27, R5 ;  /* 0x0000001b04007219 */ /* 0x006fe20000001205 */
[----:B------:R-:W-:Y:S01]  /*5780*/  IMAD.MOV R13, RZ, RZ, -R13 ;  /* 0x000000ffff0d7224 */ /* 0x000fe200078e0a0d */
[----:B------:R-:W-:Y:S01]  /*5790*/  LOP3.LUT R5, R10, R25, RZ, 0xc0, !PT ;  /* 0x000000190a057212 */ /* 0x000fe200078ec0ff */
[----:B------:R-:W-:Y:S01]  /*57a0*/  IMAD.MOV.U32 R4, RZ, RZ, 0x1 ;  /* 0x00000001ff047424 */ /* 0x000fe200078e00ff */
[----:B------:R-:W-:Y:S01]  /*57b0*/  LOP3.LUT R12, R12, R7, RZ, 0xc0, !PT ;  /* 0x000000070c0c7212 */ /* 0x000fe200078ec0ff */
[----:B------:R-:W-:Y:S02]  /*57c0*/  IMAD.MOV R3, RZ, RZ, -R0 ;  /* 0x000000ffff037224 */ /* 0x000fe400078e0a00 */
[----:B------:R-:W-:Y:S02]  /*57d0*/  IMAD R0, R26, R0, R5 ;  /* 0x000000001a007224 */ /* 0x000fe400078e0205 */
[----:B---3--:R-:W-:-:S02]  /*57e0*/  IMAD R3, R3, R30, R14 ;  /* 0x0000001e03037224 */ /* 0x008fc400078e020e */
[----:B------:R-:W-:Y:S02]  /*57f0*/  @P0 IMAD R21, R15, R13, R24 ;  /* 0x0000000d0f150224 */ /* 0x000fe400078e0218 */
[----:B------:R-:W-:Y:S01]  /*5800*/  IMAD R5, R3, R20, R12 ;  /* 0x0000001403057224 */ /* 0x000fe200078e020c */
[----:B------:R-:W-:Y:S01]  /*5810*/  PRMT R3, R4, 0x7610, R3 ;  /* 0x0000761004037816 */ /* 0x000fe20000000003 */
[----:B------:R-:W-:-:S05]  /*5820*/  IMAD R0, R0, R31, R21 ;  /* 0x0000001f00007224 */ /* 0x000fca00078e0215 */
[----:B------:R-:W-:Y:S02]  /*5830*/  SEL R92, R5, R0, !P0 ;  /* 0x00000000055c7207 */ /* 0x000fe40004000000 */
[----:B------:R-:W-:-:S07]  /*5840*/  SEL R0, R0, R5, !P0 ;  /* 0x0000000500007207 */ /* 0x000fce0004000000 */
.L_x_165:
[----:B------:R-:W-:Y:S01]  /*5850*/  LOP3.LUT P0, RZ, R3, 0xff, RZ, 0xc0, !PT ;  /* 0x000000ff03ff7812 */ /* 0x000fe2000780c0ff */
[----:B------:R-:W-:-:S12]  /*5860*/  IMAD.MOV.U32 R91, RZ, RZ, R0 ;  /* 0x000000ffff5b7224 */ /* 0x000fd800078e0000 */
[----:B------:R-:W-:Y:S05]  /*5870*/  @P0 BRA `(.L_x_168) ;  /* 0xffffffb800480947 */ /* 0x000fea000383ffff */
[----:B------:R-:W-:Y:S05]  /*5880*/  EXIT ;  /* 0x000000000000794d */ /* 0x000fea0003800000 */
.L_x_7:
[----:B0-----:R-:W-:Y:S01]  /*5890*/  ULDC.64 UR4, c[0x0][0x650] ;  /* 0x0001940000047ab9 */ /* 0x001fe20000000a00 */
        /* <DEDUP_REMOVED lines=25> */
.L_x_170:
[----:B------:R-:W0:Y:S01]  /*5a30*/  LDC.64 R26, c[0x0][0x640] ;  /* 0x00019000ff1a7b82 */ /* 0x000e220000000a00 */
[-CC-:B------:R-:W-:Y:S01]  /*5a40*/  SHF.R.U64 R21, R12, R8.reuse, R13.reuse ;  /* 0x000000080c157219 */ /* 0x180fe2000000120d */
[----:B------:R-:W-:Y:S01]  /*5a50*/  IMAD.MOV.U32 R30, RZ, RZ, 0x1 ;  /* 0x00000001ff1e7424 */ /* 0x000fe200078e00ff */
[----:B------:R-:W-:Y:S02]  /*5a60*/  SHF.R.U32.HI R6, RZ, R8, R13 ;  /* 0x00000008ff067219 */ /* 0x000fe4000001160d */
[----:B------:R-:W-:-:S03]  /*5a70*/  IADD3 R11, P0, RZ, -R21, RZ ;  /* 0x80000015ff0b7210 */ /* 0x000fc60007f1e0ff */
[----:B------:R-:W1:Y:S02]  /*5a80*/  LDC R10, c[0x0][0x618] ;  /* 0x00018600ff0a7b82 */ /* 0x000e640000000800 */
[----:B------:R-:W-:-:S04]  /*5a90*/  IMAD.X R7, RZ, RZ, ~R6, P0 ;  /* 0x000000ffff077224 */ /* 0x000fc800000e0e06 */
[-C--:B------:R-:W-:Y:S02]  /*5aa0*/  IMAD R8, R7, R22.reuse, RZ ;  /* 0x0000001607087224 */ /* 0x080fe400078e02ff */
[----:B------:R-:W2:Y:S01]  /*5ab0*/  LDC R12, c[0x0][0x608] ;  /* 0x00018200ff0c7b82 */ /* 0x000ea20000000800 */
[----:B------:R-:W-:-:S04]  /*5ac0*/  IMAD.WIDE.U32 R6, R11, R22, R16 ;  /* 0x000000160b067225 */ /* 0x000fc800078e0010 */
[----:B------:R-:W-:-:S03]  /*5ad0*/  IMAD R11, R11, R23, R8 ;  /* 0x000000170b0b7224 */ /* 0x000fc600078e0208 */
[----:B------:R-:W3:Y:S01]  /*5ae0*/  LDC R25, c[0x0][0x658] ;  /* 0x00019600ff197b82 */ /* 0x000ee20000000800 */
[----:B------:R-:W-:Y:S01]  /*5af0*/  IMAD.IADD R7, R7, 0x1, R11 ;  /* 0x0000000107077824 */ /* 0x000fe200078e020b */
[----:B0-----:R-:W-:-:S04]  /*5b00*/  ISETP.NE.U32.AND P0, PT, R26, RZ, PT ;  /* 0x000000ff1a00720c */ /* 0x001fc80003f05070 */
[----:B------:R-:W-:Y:S02]  /*5b10*/  ISETP.NE.AND.EX P0, PT, R27, RZ, PT, P0 ;  /* 0x000000ff1b00720c */ /* 0x000fe40003f05300 */
[----:B------:R-:W0:Y:S01]  /*5b20*/  LDC R22, c[0x0][0x600] ;  /* 0x00018000ff167b82 */ /* 0x000e220000000800 */
[-CC-:B-1----:R-:W-:Y:S02]  /*5b30*/  SHF.R.U64 R8, R6, R10.reuse, R7.reuse ;  /* 0x0000000a06087219 */ /* 0x182fe40000001207 */
[----:B------:R-:W-:Y:S01]  /*5b40*/  SHF.R.U32.HI R7, RZ, R10, R7 ;  /* 0x0000000aff077219 */ /* 0x000fe20000011607 */
[----:B------:R-:W-:-:S04]  /*5b50*/  IMAD.MOV.U32 R10, RZ, RZ, -0x1 ;  /* 0xffffffffff0a7424 */ /* 0x000fc800078e00ff */
        /* <DEDUP_REMOVED lines=21> */
.L_x_171:
[----:B------:R-:W-:Y:S01]  /*5cb0*/  ISETP.NE.AND P0, PT, R2, 0x1, PT ;  /* 0x000000010200780c */ /* 0x000fe20003f05270 */
[----:B0-----:R-:W-:Y:S01]  /*5cc0*/  VIADD R11, R22, 0xffffffff ;  /* 0xffffffff160b7836 */ /* 0x001fe20000000000 */
[----:B-1----:R-:W-:Y:S02]  /*5cd0*/  SHF.R.U64 R6, R6, R24, R7 ;  /* 0x0000001806067219 */ /* 0x002fe40000001207 */
[----:B------:R-:W-:Y:S02]  /*5ce0*/  SHF.L.U32 R30, R30, R25, RZ ;  /* 0x000000191e1e7219 */ /* 0x000fe400000006ff */
[----:B------:R-:W-:Y:S01]  /*5cf0*/  LOP3.LUT R5, R23, R32, RZ, 0xc0, !PT ;  /* 0x0000002017057212 */ /* 0x000fe200078ec0ff */
[----:B------:R-:W-:-:S04]  /*5d00*/  IMAD.MOV R7, RZ, RZ, -R6 ;  /* 0x000000ffff077224 */ /* 0x000fc800078e0a06 */
[----:B------:R-:W-:Y:S01]  /*5d10*/  IMAD R6, R30, R6, R5 ;  /* 0x000000061e067224 */ /* 0x000fe200078e0205 */
[----:B------:R-:W-:Y:S01]  /*5d20*/  LOP3.LUT R5, R8, R11, RZ, 0xc0, !PT ;  /* 0x0000000b08057212 */ /* 0x000fe200078ec0ff */
[----:B------:R-:W-:Y:S02]  /*5d30*/  @P0 IMAD R3, R9, R14, R4 ;  /* 0x0000000e09030224 */ /* 0x000fe400078e0204 */
[----:B--2---:R-:W-:Y:S02]  /*5d40*/  IMAD R4, R7, R28, R20 ;  /* 0x0000001c07047224 */ /* 0x004fe400078e0214 */
[----:B---3--:R-:W-:Y:S02]  /*5d50*/  IMAD R3, R6, R29, R3 ;  /* 0x0000001d06037224 */ /* 0x008fe400078e0203 */
[----:B------:R-:W-:Y:S02]  /*5d60*/  IMAD R4, R4, R22, R5 ;  /* 0x0000001604047224 */ /* 0x000fe400078e0205 */
[----:B------:R-:W-:-:S02]  /*5d70*/  IMAD.MOV.U32 R8, RZ, RZ, 0x1 ;  /* 0x00000001ff087424 */ /* 0x000fc400078e00ff */
[----:B------:R-:W-:Y:S01]  /*5d80*/  IMAD.MOV.U32 R6, RZ, RZ, R21 ;  /* 0x000000ffff067224 */ /* 0x000fe200078e0015 */
[----:B------:R-:W-:Y:S02]  /*5d90*/  SEL R7, R4, R3, !P0 ;  /* 0x0000000304077207 */ /* 0x000fe40004000000 */
[----:B------:R-:W-:-:S07]  /*5da0*/  SEL R20, R3, R4, !P0 ;  /* 0x0000000403147207 */ /* 0x000fce0004000000 */
.L_x_169:
[----:B------:R-:W-:-:S08]  /*5db0*/  NOP ;  /* 0x0000000000007918 */ /* 0x000fd00000000000 */
[----:B------:R-:W0:-:S00]  /*5dc0*/  USETMAXREG.DEALLOC.CTAPOOL 0x28 ;  /* 0x00000028000079c8 */ /* 0x000e0000080e0500 */
[----:B0-----:R-:W-:-:S13]  /*5dd0*/  ISETP.NE.AND P0, PT, R0, RZ, PT ;  /* 0x000000ff0000720c */ /* 0x001fda0003f05270 */
[----:B------:R-:W-:Y:S05]  /*5de0*/  @P0 EXIT ;  /* 0x000000000000094d */ /* 0x000fea0003800000 */
[----:B------:R-:W-:Y:S01]  /*5df0*/  LOP3.LUT P0, RZ, R8, 0xff, RZ, 0xc0, !PT ;  /* 0x000000ff08ff7812 */ /* 0x000fe2000780c0ff */
[----:B------:R-:W-:Y:S02]  /*5e00*/  IMAD.MOV.U32 R0, RZ, RZ, 0x1 ;  /* 0x00000001ff007424 */ /* 0x000fe400078e00ff */
[----:B------:R-:W-:-:S10]  /*5e10*/  IMAD.MOV.U32 R3, RZ, RZ, RZ ;  /* 0x000000ffff037224 */ /* 0x000fd400078e00ff */
[----:B------:R-:W-:Y:S05]  /*5e20*/  @!P0 BRA `(.L_x_172) ;  /* 0x0000000c00448947 */ /* 0x000fea0003800000 */
[----:B------:R-:W0:Y:S01]  /*5e30*/  LDC R0, c[0x0][0x28c] ;  /* 0x0000a300ff007b82 */ /* 0x000e220000000800 */
[----:B------:R-:W-:Y:S01]  /*5e40*/  ULDC UR5, c[0x0][0x658] ;  /* 0x0001960000057ab9 */ /* 0x000fe20000000800 */
[----:B------:R-:W-:Y:S01]  /*5e50*/  UMOV UR7, 0xffffffff ;  /* 0xffffffff00077882 */ /* 0x000fe20000000000 */
[----:B------:R-:W-:Y:S01]  /*5e60*/  ULDC UR6, c[0x0][0xc] ;  /* 0x0000030000067ab9 */ /* 0x000fe20000000800 */
[----:B------:R-:W-:Y:S01]  /*5e70*/  USHF.L.U32 UR8, UR7, UR5, URZ ;  /* 0x0000000507087299 */ /* 0x000fe2000800063f */
[----:B------:R-:W-:Y:S01]  /*5e80*/  BSSY B0, `(.L_x_172) ;  /* 0x00000cb000007945 */ /* 0x000fe20003800000 */
[----:B------:R-:W-:Y:S01]  /*5e90*/  UMOV UR9, 0x1 ;  /* 0x0000000100097882 */ /* 0x000fe20000000000 */
[----:B------:R-:W-:Y:S01]  /*5ea0*/  ULDC UR7, c[0x0][0x10] ;  /* 0x0000040000077ab9 */ /* 0x000fe20000000800 */
[----:B------:R-:W1:Y:S01]  /*5eb0*/  S2UR UR10, SR_CgaCtaId ;  /* 0x00000000000a79c3 */ /* 0x000e620000008800 */
[----:B------:R-:W-:Y:S01]  /*5ec0*/  UIMAD.WIDE.U32 UR6, UR6, UR7, URZ ;  /* 0x00000007060672a5 */ /* 0x000fe2000f8e003f */
[----:B------:R-:W-:Y:S01]  /*5ed0*/  IMAD.MOV.U32 R11, RZ, RZ, 0x1 ;  /* 0x00000001ff0b7424 */ /* 0x000fe200078e00ff */
[----:B------:R-:W-:Y:S01]  /*5ee0*/  USHF.L.U32 UR17, UR9, UR5, URZ ;  /* 0x0000000509117299 */ /* 0x000fe2000800063f */
[----:B------:R-:W-:Y:S01]  /*5ef0*/  LOP3.LUT R8, R19, 0x2, RZ, 0xfc, !PT ;  /* 0x0000000213087812 */ /* 0x000fe200078efcff */
[----:B------:R-:W-:Y:S01]  /*5f00*/  ULDC UR4, c[0x0][0x600] ;  /* 0x0001800000047ab9 */ /* 0x000fe20000000800 */
[----:B------:R-:W-:Y:S01]  /*5f10*/  ULDC UR5, c[0x0][0x14] ;  /* 0x0000050000057ab9 */ /* 0x000fe20000000800 */
[----:B------:R-:W-:-:S02]  /*5f20*/  UIADD3 UR4, UR4, -0x1, URZ ;  /* 0xffffffff04047890 */ /* 0x000fc4000fffe03f */
[----:B------:R-:W-:Y:S02]  /*5f30*/  UIMAD.WIDE.U32 UR22, UR6, UR5, URZ ;  /* 0x00000005061672a5 */ /* 0x000fe4000f8e003f */
[----:B------:R-:W-:Y:S02]  /*5f40*/  UIMAD UR13, UR7, UR5, URZ ;  /* 0x00000005070d72a4 */ /* 0x000fe4000f8e023f */
[----:B------:R-:W-:Y:S02]  /*5f50*/  ULOP3.LUT UR16, URZ, UR8, URZ, 0x33, !UPT ;  /* 0x000000083f107292 */ /* 0x000fe4000f8e333f */
[----:B------:R-:W-:Y:S01]  /*5f60*/  UIADD3 UR13, UR23, UR13, URZ ;  /* 0x0000000d170d7290 */ /* 0x000fe2000fffe03f */
[----:B0-----:R-:W-:Y:S01]  /*5f70*/  VIADD R0, R0, 0x1f ;  /* 0x0000001f00007836 */ /* 0x001fe20000000000 */
[----:B------:R-:W-:-:S04]  /*5f80*/  ULDC.64 UR24, c[0x0][0x198] ;  /* 0x0000660000187ab9 */ /* 0x000fc80000000a00 */
[----:B------:R-:W-:Y:S01]  /*5f90*/  SHF.R.S32.HI R3, RZ, 0x1f, R0 ;  /* 0x0000001fff037819 */ /* 0x000fe20000011400 */
[----:B-1----:R-:W-:-:S03]  /*5fa0*/  IMAD.U32 R9, RZ, RZ, UR10 ;  /* 0x0000000aff097e24 */ /* 0x002fc6000f8e00ff */
[----:B------:R-:W-:Y:S01]  /*5fb0*/  LEA.HI R3, R3, R0, RZ, 0x5 ;  /* 0x0000000003037211 */ /* 0x000fe200078f28ff */
[----:B------:R-:W-:-:S03]  /*5fc0*/  IMAD.MOV.U32 R0, RZ, RZ, 0x1 ;  /* 0x00000001ff007424 */ /* 0x000fc600078e00ff */
[----:B------:R-:W-:Y:S01]  /*5fd0*/  SHF.R.S32.HI R10, RZ, 0x5, R3 ;  /* 0x00000005ff0a7819 */ /* 0x000fe20000011403 */
[----:B------:R-:W-:Y:S01]  /*5fe0*/  IMAD.MOV.U32 R3, RZ, RZ, RZ ;  /* 0x000000ffff037224 */ /* 0x000fe200078e00ff */
[----:B------:R-:W-:-:S03]  /*5ff0*/  LEA R12, R9, 0x100, 0xc ;  /* 0x00000100090c7811 */ /* 0x000fc600078e60ff */
[----:B------:R-:W-:-:S07]  /*6000*/  VIADD R13, R10, 0x1 ;  /* 0x000000010a0d7836 */ /* 0x000fce0000000000 */
.L_x_183:
[----:B------:R-:W-:-:S03]  /*6010*/  UMOV UR5, 0xffffffff ;  /* 0xffffffff00057882 */ /* 0x000fc60000000000 */
[----:B------:R-:W-:Y:S05]  /*6020*/  BRA.DIV UR5, `(.L_x_173) ;  /* 0x0000000e05d07947 */ /* 0x000fea000b800000 */
[----:B------:R-:W-:-:S13]  /*6030*/  ELECT P6, URZ, PT ;  /* 0x00000000003f782f */ /* 0x000fda00038c0000 */
.L_x_195:
[----:B------:R-:W0:Y:S01]  /*6040*/  LDC R4, c[0x0][0x28c] ;  /* 0x0000a300ff047b82 */ /* 0x000e220000000800 */
[----:B------:R-:W-:Y:S01]  /*6050*/  BSSY B1, `(.L_x_174) ;  /* 0x000003a000017945 */ /* 0x000fe20003800000 */
[----:B0-----:R-:W-:-:S13]  /*6060*/  ISETP.LT.OR P6, PT, R4, 0x1, !P6 ;  /* 0x000000010400780c */ /* 0x001fda00077c1670 */
[----:B------:R-:W-:Y:S05]  /*6070*/  @P6 BRA `(.L_x_175) ;  /* 0x0000000000dc6947 */ /* 0x000fea0003800000 */
[----:B------:R-:W-:Y:S02]  /*6080*/  IMAD R20, R20, 0x2, R9 ;  /* 0x0000000214147824 */ /* 0x000fe400078e0209 */
[----:B------:R-:W-:Y:S02]  /*6090*/  IMAD.SHL.U32 R21, R7, 0x40, RZ ;  /* 0x0000004007157824 */ /* 0x000fe400078e00ff */
[----:B------:R-:W-:Y:S02]  /*60a0*/  IMAD.MOV.U32 R24, RZ, RZ, RZ ;  /* 0x000000ffff187224 */ /* 0x000fe400078e00ff */
[----:B------:R-:W-:Y:S02]  /*60b0*/  IMAD.MOV.U32 R4, RZ, RZ, R13 ;  /* 0x000000ffff047224 */ /* 0x000fe400078e000d */
[----:B------:R-:W-:Y:S02]  /*60c0*/  IMAD.MOV.U32 R5, RZ, RZ, R0 ;  /* 0x000000ffff057224 */ /* 0x000fe400078e0000 */
[----:B------:R-:W-:-:S02]  /*60d0*/  IMAD.MOV.U32 R7, RZ, RZ, R3 ;  /* 0x000000ffff077224 */ /* 0x000fc400078e0003 */
[----:B------:R-:W-:-:S07]  /*60e0*/  IMAD.SHL.U32 R20, R20, 0x80, RZ ;  /* 0x0000008014147824 */ /* 0x000fce00078e00ff */
.L_x_178:
[----:B------:R-:W0:Y:S01]  /*60f0*/  S2UR UR5, SR_CgaCtaId ;  /* 0x00000000000579c3 */ /* 0x000e220000008800 */
[----:B------:R-:W-:Y:S02]  /*6100*/  MOV R14, 0x400 ;  /* 0x00000400000e7802 */ /* 0x000fe40000000f00 */
[----:B------:R-:W-:-:S13]  /*6110*/  LOP3.LUT P1, RZ, R18, 0x7f, RZ, 0xc0, !PT ;  /* 0x0000007f12ff7812 */ /* 0x000fda000782c0ff */
[----:B------:R-:W1:Y:S01]  /*6120*/  @!P1 LDC R15, c[0x0][0x500] ;  /* 0x00014000ff0f9b82 */ /* 0x000e620000000800 */
[----:B0-----:R-:W-:-:S05]  /*6130*/  IMAD.U32 R9, RZ, RZ, UR5 ;  /* 0x00000005ff097e24 */ /* 0x001fca000f8e00ff */
[----:B------:R-:W-:Y:S02]  /*6140*/  LEA R22, R9, R14, 0x18 ;  /* 0x0000000e09167211 */ /* 0x000fe400078ec0ff */
[----:B------:R-:W-:-:S03]  /*6150*/  SHF.L.U32 R14, R5, 0x1f, RZ ;  /* 0x0000001f050e7819 */ /* 0x000fc600000006ff */
[----:B------:R-:W-:-:S04]  /*6160*/  IMAD R23, R7, 0x8, R22 ;  /* 0x0000000807177824 */ /* 0x000fc800078e0216 */
[----:B------:R-:W0:Y:S02]  /*6170*/  SYNCS.PHASECHK.TRANS64.TRYWAIT P0, [R23+URZ+0x28], R14 ;  /* 0x0000280e170075a7 */ /* 0x000e24000800017f */
[----:B01----:R-:W-:Y:S05]  /*6180*/  @!P0 BRA `(.L_x_176) ;  /* 0x0000000c00988947 */ /* 0x003fea0003800000 */
.L_x_196:
[----:B0-----:R-:W-:Y:S01]  /*6190*/  PRMT R14, R8, 0x9910, RZ ;  /* 0x00009910080e7816 */ /* 0x001fe200000000ff */
[----:B------:R0:W-:Y:S03]  /*61a0*/  @!P1 SYNCS.ARRIVE.TRANS64 RZ, [R23+URZ], R15 ;  /* 0x0000000f17ff99a7 */ /* 0x0001e6000800003f */
[----:B------:R-:W-:-:S13]  /*61b0*/  ISETP.NE.AND P0, PT, R14, 0x2, PT ;  /* 0x000000020e00780c */ /* 0x000fda0003f05270 */
[----:B0-----:R-:W-:Y:S05]  /*61c0*/  @P0 BRA `(.L_x_177) ;  /* 0x0000000000040947 */ /* 0x001fea0003800000 */
[----:B------:R-:W-:Y:S01]  /*61d0*/  BPT.TRAP 0x1 ;  /* 0x000000040000795c */ /* 0x000fe20000300000 */
.L_x_177:
[C---:B------:R-:W-:Y:S01]  /*61e0*/  IMAD R14, R7.reuse, 0x2000, R12 ;  /* 0x00002000070e7824 */ /* 0x040fe200078e020c */
[----:B------:R-:W-:Y:S01]  /*61f0*/  R2UR UR8, R22 ;  /* 0x00000000160872ca */ /* 0x000fe200000e0000 */
[----:B------:R-:W-:Y:S01]  /*6200*/  IMAD R22, R7, 0x800, R22 ;  /* 0x0000080007167824 */ /* 0x000fe200078e0216 */
[----:B------:R-:W-:Y:S01]  /*6210*/  R2UR UR18, R20 ;  /* 0x00000000141272ca */ /* 0x000fe200000e0000 */
[----:B------:R-:W-:Y:S01]  /*6220*/  VIADD R4, R4, 0xffffffff ;  /* 0xffffffff04047836 */ /* 0x000fe20000000000 */
[----:B------:R-:W-:Y:S01]  /*6230*/  R2UR UR5, R14 ;  /* 0x000000000e0572ca */ /* 0x000fe200000e0000 */
[----:B------:R-:W-:Y:S01]  /*6240*/  UIADD3 UR6, UP0, UR24, 0xf0, URZ ;  /* 0x000000f018067890 */ /* 0x000fe2000ff1e03f */
[----:B------:R-:W-:Y:S01]  /*6250*/  R2UR UR11, R22 ;  /* 0x00000000160b72ca */ /* 0x000fe200000e0000 */
[----:B------:R-:W-:Y:S01]  /*6260*/  UIADD3 UR26, UP1, UR24, 0x1f0, URZ ;  /* 0x000001f0181a7890 */ /* 0x000fe2000ff3e03f */
[----:B------:R-:W-:Y:S01]  /*6270*/  R2UR UR9, R23 ;  /* 0x00000000170972ca */ /* 0x000fe200000e0000 */
[----:B------:R-:W-:Y:S01]  /*6280*/  UIADD3.X UR7, URZ, UR25, URZ, UP0, !UPT ;  /* 0x000000193f077290 */ /* 0x000fe200087fe43f */
[----:B------:R-:W-:Y:S01]  /*6290*/  R2UR UR10, R24 ;  /* 0x00000000180a72ca */ /* 0x000fe200000e0000 */
[----:B------:R-:W-:Y:S01]  /*62a0*/  VIADD R7, R7, 0x1 ;  /* 0x0000000107077836 */ /* 0x000fe20000000000 */
[----:B------:R-:W-:Y:S01]  /*62b0*/  R2UR UR12, R6 ;  /* 0x00000000060c72ca */ /* 0x000fe200000e0000 */
[----:B------:R-:W-:Y:S01]  /*62c0*/  UIADD3.X UR27, URZ, UR25, URZ, UP1, !UPT ;  /* 0x000000193f1b7290 */ /* 0x000fe20008ffe43f */
[----:B------:R-:W-:Y:S01]  /*62d0*/  R2UR UR19, R21 ;  /* 0x00000000151372ca */ /* 0x000fe200000e0000 */
[----:B------:R-:W-:Y:S01]  /*62e0*/  UMOV UR20, 0x30000 ;  /* 0x0003000000147882 */ /* 0x000fe20000000000 */
[----:B------:R-:W-:Y:S01]  /*62f0*/  ISETP.GT.AND P1, PT, R4, 0x1, PT ;  /* 0x000000010400780c */ /* 0x000fe20003f24270 */
[----:B------:R-:W-:Y:S01]  /*6300*/  UIADD3 UR8, UR8, UR5, URZ ;  /* 0x0000000508087290 */ /* 0x000fe2000fffe03f */
[----:B------:R-:W-:Y:S01]  /*6310*/  ISETP.NE.AND P0, PT, R7, 0x5, PT ;  /* 0x000000050700780c */ /* 0x000fe20003f05270 */
[----:B------:R-:W-:Y:S01]  /*6320*/  UIADD3 UR5, UR11, 0xa100, URZ ;  /* 0x0000a1000b057890 */ /* 0x000fe2000fffe03f */
[----:B------:R-:W-:Y:S01]  /*6330*/  VIADD R24, R24, 0x20 ;  /* 0x0000002018187836 */ /* 0x000fe20000000000 */
[----:B------:R-:W-:Y:S01]  /*6340*/  UMOV UR14, 0x0 ;  /* 0x00000000000e7882 */ /* 0x000fe20000000000 */
[----:B------:R-:W-:Y:S01]  /*6350*/  UMOV UR15, 0x10000000 ;  /* 0x10000000000f7882 */ /* 0x000fe20000000000 */
[----:B------:R-:W-:Y:S01]  /*6360*/  UMOV UR11, UR18 ;  /* 0x00000012000b7c82 */ /* 0x000fe20008000000 */
[----:B------:R-:W-:-:S02]  /*6370*/  SEL R14, RZ, 0x1, P0 ;  /* 0x00000001ff0e7807 */ /* 0x000fc40000000000 */
[----:B------:R0:W-:Y:S01]  /*6380*/  UTMALDG.3D.MULTICAST [UR8], [UR6], UR20, desc[UR14] ;  /* 0x00000e08060073b4 */ /* 0x0001e20008011814 */
[----:B------:R-:W-:Y:S02]  /*6390*/  SEL R7, R7, RZ, P0 ;  /* 0x000000ff07077207 */ /* 0x000fe40000000000 */
[----:B------:R-:W-:Y:S01]  /*63a0*/  LOP3.LUT R5, R5, R14, RZ, 0x3c, !PT ;  /* 0x0000000e05057212 */ /* 0x000fe200078e3cff */
[----:B0-----:R-:W-:Y:S01]  /*63b0*/  UMOV UR8, UR5 ;  /* 0x0000000500087c82 */ /* 0x001fe20008000000 */
[----:B------:R-:W-:Y:S02]  /*63c0*/  UMOV UR11, UR19 ;  /* 0x00000013000b7c82 */ /* 0x000fe40008000000 */
[----:B------:R0:W-:Y:S02]  /*63d0*/  UTMALDG.3D [UR8], [UR26], desc[UR14] ;  /* 0x00000e081a0075b4 */ /* 0x0001e40008011000 */
[----:B0-----:R-:W-:Y:S05]  /*63e0*/  @P1 BRA `(.L_x_178) ;  /* 0xfffffffc00401947 */ /* 0x001fea000383ffff */
.L_x_175:
[----:B------:R-:W-:Y:S05]  /*63f0*/  BSYNC B1 ;  /* 0x0000000000017941 */ /* 0x000fea0003800000 */
.L_x_174:
[----:B------:R-:W-:Y:S01]  /*6400*/  LOP3.LUT P1, RZ, R11, 0xff, RZ, 0xc0, !PT ;  /* 0x000000ff0bff7812 */ /* 0x000fe2000782c0ff */
[C---:B------:R-:W-:Y:S01]  /*6410*/  IMAD.IADD R6, R10.reuse, 0x1, R3 ;  /* 0x000000010a067824 */ /* 0x040fe200078e0203 */
[----:B------:R-:W-:Y:S01]  /*6420*/  ULDC.64 UR6, c[0x0][0x650] ;  /* 0x0001940000067ab9 */ /* 0x000fe20000000a00 */
[----:B------:R-:W-:Y:S01]  /*6430*/  ISETP.GE.U32.AND P2, PT, R10, 0x5, PT ;  /* 0x000000050a00780c */ /* 0x000fe20003f46070 */
[----:B------:R-:W-:Y:S01]  /*6440*/  BSSY B1, `(.L_x_179) ;  /* 0x000006c000017945 */ /* 0x000fe20003800000 */
[----:B------:R-:W-:Y:S01]  /*6450*/  IMAD.MOV.U32 R20, RZ, RZ, -0x1 ;  /* 0xffffffffff147424 */ /* 0x000fe200078e00ff */
[----:B------:R-:W-:Y:S01]  /*6460*/  ISETP.GT.U32.AND P0, PT, R6, 0x4, PT ;  /* 0x000000040600780c */ /* 0x000fe20003f04070 */
[----:B------:R-:W-:Y:S01]  /*6470*/  IMAD.MOV.U32 R7, RZ, RZ, -0x1 ;  /* 0xffffffffff077424 */ /* 0x000fe200078e00ff */
[----:B------:R-:W-:Y:S02]  /*6480*/  PRMT R11, RZ, 0x7610, R11 ;  /* 0x00007610ff0b7816 */ /* 0x000fe4000000000b */
[----:B------:R-:W-:-:S03]  /*6490*/  ISETP.LT.U32.AND P0, PT, R10, 0x5, P0 ;  /* 0x000000050a00780c */ /* 0x000fc60000701070 */
[----:B------:R-:W0:Y:S01]  /*64a0*/  @P1 S2R R9, SR_CgaCtaId ;  /* 0x0000000000091919 */ /* 0x000e220000008800 */
[----:B------:R-:W-:-:S04]  /*64b0*/  @P1 MOV R4, 0x400 ;  /* 0x0000040000041802 */ /* 0x000fc80000000f00 */
[----:B0-----:R-:W-:Y:S01]  /*64c0*/  @P1 LEA R3, R9, R4, 0x18 ;  /* 0x0000000409031211 */ /* 0x001fe200078ec0ff */
[----:B------:R-:W-:-:S03]  /*64d0*/  IMAD.WIDE.U32 R4, R6, -0x33333333, RZ ;  /* 0xcccccccd06047825 */ /* 0x000fc600078e00ff */
[----:B------:R0:W-:Y:S01]  /*64e0*/  @P1 SYNCS.ARRIVE.TRANS64.A1T0 RZ, [R3+URZ+0x68], RZ ;  /* 0x000068ff03ff19a7 */ /* 0x0001e2000810003f */
[----:B------:R-:W-:Y:S02]  /*64f0*/  IADD3 R16, P1, R16, UR22, RZ ;  /* 0x0000001610107c10 */ /* 0x000fe4000ff3e0ff */
[----:B------:R-:W-:Y:S02]  /*6500*/  SHF.R.U32.HI R5, RZ, 0x2, R5 ;  /* 0x00000002ff057819 */ /* 0x000fe40000011605 */
[----:B------:R-:W-:Y:S02]  /*6510*/  IADD3.X R17, R17, UR13, RZ, P1, !PT ;  /* 0x0000000d11117c10 */ /* 0x000fe40008ffe4ff */
[----:B------:R-:W-:Y:S02]  /*6520*/  PRMT R4, RZ, 0x7610, R4 ;  /* 0x00007610ff047816 */ /* 0x000fe40000000004 */
[----:B0-----:R-:W-:Y:S02]  /*6530*/  SEL R3, RZ, 0x1, !P0 ;  /* 0x00000001ff037807 */ /* 0x001fe40004000000 */
[----:B------:R-:W-:-:S02]  /*6540*/  ISETP.GE.U32.AND P0, PT, R16, UR6, PT ;  /* 0x0000000610007c0c */ /* 0x000fc4000bf06070 */
[----:B------:R-:W-:Y:S01]  /*6550*/  LOP3.LUT R0, R0, R3, RZ, 0x3c, !PT ;  /* 0x0000000300007212 */ /* 0x000fe200078e3cff */
[----:B------:R-:W-:Y:S01]  /*6560*/  IMAD R3, R5, -0x5, R6 ;  /* 0xfffffffb05037824 */ /* 0x000fe200078e0206 */
[----:B------:R-:W-:Y:S01]  /*6570*/  ISETP.GE.U32.AND.EX P0, PT, R17, UR7, PT, P0 ;  /* 0x0000000711007c0c */ /* 0x000fe2000bf06100 */
[----:B------:R-:W-:Y:S01]  /*6580*/  IMAD.MOV.U32 R6, RZ, RZ, -0x1 ;  /* 0xffffffffff067424 */ /* 0x000fe200078e00ff */
[----:B------:R-:W-:-:S11]  /*6590*/  @P2 LOP3.LUT R0, R0, 0x1, R5, 0x78, !PT ;  /* 0x0000000100002812 */ /* 0x000fd600078e7805 */
[----:B------:R-:W-:Y:S05]  /*65a0*/  @P0 BRA `(.L_x_180) ;  /* 0x0000000400540947 */ /* 0x000fea0003800000 */
[----:B------:R-:W0:Y:S01]  /*65b0*/  S2R R15, SR_CTAID.X ;  /* 0x00000000000f7919 */ /* 0x000e220000002500 */
[----:B------:R-:W-:Y:S01]  /*65c0*/  ULDC.64 UR6, c[0x0][0x628] ;  /* 0x00018a0000067ab9 */ /* 0x000fe20000000a00 */
[----:B------:R-:W-:Y:S01]  /*65d0*/  ULDC UR8, c[0x0][0x630] ;  /* 0x00018c0000087ab9 */ /* 0x000fe20000000800 */
[----:B------:R-:W-:Y:S01]  /*65e0*/  ISETP.NE.U32.AND P0, PT, RZ, UR6, PT ;  /* 0x00000006ff007c0c */ /* 0x000fe2000bf05070 */
[----:B------:R-:W1:Y:S01]  /*65f0*/  S2R R20, SR_CTAID.Y ;  /* 0x0000000000147919 */ /* 0x000e620000002600 */
[----:B------:R-:W-:Y:S01]  /*6600*/  ULDC UR9, c[0x0][0x150] ;  /* 0x0000540000097ab9 */ /* 0x000fe20000000800 */
[----:B------:R-:W-:Y:S01]  /*6610*/  IMAD.MOV.U32 R4, RZ, RZ, R16 ;  /* 0x000000ffff047224 */ /* 0x000fe200078e0010 */
[----:B------:R-:W-:Y:S01]  /*6620*/  ISETP.NE.AND.EX P0, PT, RZ, UR7, PT, P0 ;  /* 0x00000007ff007c0c */ /* 0x000fe2000bf05300 */
[----:B------:R-:W-:Y:S01]  /*6630*/  IMAD.MOV.U32 R5, RZ, RZ, R17 ;  /* 0x000000ffff057224 */ /* 0x000fe200078e0011 */
[----:B0-----:R-:W-:-:S11]  /*6640*/  I2FP.F32.U32 R22, R15 ;  /* 0x0000000f00167245 */ /* 0x001fd60000201000 */
[----:B------:R-:W-:Y:S05]  /*6650*/  @!P0 BRA `(.L_x_181) ;  /* 0x0000000000288947 */ /* 0x000fea0003800000 */
[----:B------:R-:W-:Y:S02]  /*6660*/  ULDC UR5, c[0x0][0x634] ;  /* 0x00018d0000057ab9 */ /* 0x000fe40000000800 */
[----:B------:R-:W-:-:S05]  /*6670*/  IADD3 R5, P0, R16, UR5, RZ ;  /* 0x0000000510057c10 */ /* 0x000fca000ff1e0ff */
[----:B------:R-:W-:-:S04]  /*6680*/  IMAD.X R21, RZ, RZ, R17, P0 ;  /* 0x000000ffff157224 */ /* 0x000fc800000e0611 */
[----:B------:R-:W-:-:S04]  /*6690*/  IMAD.WIDE.U32 R6, R21, UR6, RZ ;  /* 0x0000000615067c25 */ /* 0x000fc8000f8e00ff */
[----:B------:R-:W-:-:S04]  /*66a0*/  IMAD.WIDE.U32 R6, P0, R5, UR7, R6 ;  /* 0x0000000705067c25 */ /* 0x000fc8000f800006 */
[----:B------:R-:W-:-:S04]  /*66b0*/  IMAD.WIDE.U32 R4, R5, UR6, RZ ;  /* 0x0000000605047c25 */ /* 0x000fc8000f8e00ff */
[----:B------:R-:W-:Y:S01]  /*66c0*/  IMAD.MOV.U32 R4, RZ, RZ, R7 ;  /* 0x000000ffff047224 */ /* 0x000fe200078e0007 */
[----:B------:R-:W-:Y:S01]  /*66d0*/  IADD3 RZ, P1, R5, R6, RZ ;  /* 0x0000000605ff7210 */ /* 0x000fe20007f3e0ff */
[----:B------:R-:W-:-:S04]  /*66e0*/  IMAD.X R5, RZ, RZ, RZ, P0 ;  /* 0x000000ffff057224 */ /* 0x000fc800000e06ff */
[----:B------:R-:W-:-:S08]  /*66f0*/  IMAD.WIDE.U32.X R4, R21, UR7, R4, P1 ;  /* 0x0000000715047c25 */ /* 0x000fd000088e0404 */
.L_x_181:
[--C-:B------:R-:W-:Y:S01]  /*6700*/  SHF.R.U64 R14, R4, UR8, R5.reuse ;  /* 0x00000008040e7c19 */ /* 0x100fe20008001205 */
[----:B------:R-:W-:Y:S01]  /*6710*/  FMUL R22, R22, UR9 ;  /* 0x0000000916167c20 */ /* 0x000fe20008400000 */
[----:B------:R-:W-:Y:S01]  /*6720*/  SHF.R.U32.HI R4, RZ, UR8, R5 ;  /* 0x00000008ff047c19 */ /* 0x000fe20008011605 */
[----:B------:R-:W0:Y:S01]  /*6730*/  LDC R6, c[0x0][0x144] ;  /* 0x00005100ff067b82 */ /* 0x000e220000000800 */
[----:B------:R-:W-:Y:S01]  /*6740*/  IADD3 R5, P0, RZ, -R14, RZ ;  /* 0x8000000eff057210 */ /* 0x000fe20007f1e0ff */
[----:B------:R-:W-:Y:S01]  /*6750*/  ULDC UR5, c[0x0][0x154] ;  /* 0x0000550000057ab9 */ /* 0x000fe20000000800 */
[----:B-1----:R-:W-:Y:S01]  /*6760*/  I2FP.F32.U32 R7, R20 ;  /* 0x0000001400077245 */ /* 0x002fe20000201000 */
[----:B------:R-:W1:Y:S01]  /*6770*/  F2I.U32.TRUNC.NTZ R22, R22 ;  /* 0x0000001600167305 */ /* 0x000e62000020f000 */
[----:B------:R-:W-:Y:S01]  /*6780*/  ULDC.64 UR6, c[0x0][0x620] ;  /* 0x0001880000067ab9 */ /* 0x000fe20000000a00 */
[----:B------:R-:W-:Y:S01]  /*6790*/  IMAD.X R4, RZ, RZ, ~R4, P0 ;  /* 0x000000ffff047224 */ /* 0x000fe200000e0e04 */
[----:B------:R-:W-:Y:S01]  /*67a0*/  ISETP.NE.AND P2, PT, R2, 0x1, PT ;  /* 0x000000010200780c */ /* 0x000fe20003f45270 */
[----:B------:R-:W-:Y:S01]  /*67b0*/  FMUL R23, R7, UR5 ;  /* 0x0000000507177c20 */ /* 0x000fe20008400000 */
[----:B------:R-:W2:Y:S01]  /*67c0*/  LDC R25, c[0x0][0x148] ;  /* 0x00005200ff197b82 */ /* 0x000ea20000000800 */
[----:B------:R-:W-:Y:S01]  /*67d0*/  IMAD R4, R4, UR6, RZ ;  /* 0x0000000604047c24 */ /* 0x000fe2000f8e02ff */
[----:B------:R-:W-:-:S03]  /*67e0*/  ULDC UR5, c[0x0][0x618] ;  /* 0x0001860000057ab9 */ /* 0x000fc60000000800 */
[----:B------:R-:W3:Y:S01]  /*67f0*/  F2I.U32.TRUNC.NTZ R23, R23 ;  /* 0x0000001700177305 */ /* 0x000ee2000020f000 */
[C---:B------:R-:W-:Y:S02]  /*6800*/  IMAD R7, R5.reuse, UR7, R4 ;  /* 0x0000000705077c24 */ /* 0x040fe4000f8e0204 */
[----:B------:R-:W-:Y:S01]  /*6810*/  IMAD.WIDE.U32 R4, R5, UR6, R16 ;  /* 0x0000000605047c25 */ /* 0x000fe2000f8e0010 */
[----:B------:R-:W-:Y:S02]  /*6820*/  ULDC.64 UR6, c[0x0][0x640] ;  /* 0x0001900000067ab9 */ /* 0x000fe40000000a00 */
[----:B------:R-:W-:Y:S01]  /*6830*/  ISETP.NE.U32.AND P0, PT, RZ, UR6, PT ;  /* 0x00000006ff007c0c */ /* 0x000fe2000bf05070 */
[----:B------:R-:W-:Y:S02]  /*6840*/  IMAD.IADD R5, R5, 0x1, R7 ;  /* 0x0000000105057824 */ /* 0x000fe400078e0207 */
[----:B-1----:R-:W-:Y:S01]  /*6850*/  IMAD.MOV R22, RZ, RZ, -R22 ;  /* 0x000000ffff167224 */ /* 0x002fe200078e0a16 */
[----:B------:R-:W-:-:S02]  /*6860*/  ISETP.NE.AND.EX P0, PT, RZ, UR7, PT, P0 ;  /* 0x00000007ff007c0c */ /* 0x000fc4000bf05300 */
[----:B------:R-:W-:Y:S01]  /*6870*/  SHF.R.U64 R21, R4, UR5, R5 ;  /* 0x0000000504157c19 */ /* 0x000fe20008001205 */
[----:B0-----:R-:W-:Y:S01]  /*6880*/  IMAD R15, R6, R22, R15 ;  /* 0x00000016060f7224 */ /* 0x001fe200078e020f */
[----:B------:R-:W-:Y:S01]  /*6890*/  SHF.R.U32.HI R4, RZ, UR5, R5 ;  /* 0x00000005ff047c19 */ /* 0x000fe20008011605 */
[----:B------:R-:W-:Y:S01]  /*68a0*/  ULDC UR5, c[0x0][0x608] ;  /* 0x0001820000057ab9 */ /* 0x000fe20000000800 */
[----:B---3--:R-:W-:Y:S02]  /*68b0*/  IMAD.MOV R6, RZ, RZ, -R23 ;  /* 0x000000ffff067224 */ /* 0x008fe400078e0a17 */
[--C-:B------:R-:W-:Y:S02]  /*68c0*/  SHF.R.U64 R22, R21, UR5, R4.reuse ;  /* 0x0000000515167c19 */ /* 0x100fe40008001204 */
[----:B------:R-:W-:Y:S01]  /*68d0*/  SHF.R.U32.HI R5, RZ, UR5, R4 ;  /* 0x00000005ff057c19 */ /* 0x000fe20008011604 */
[----:B------:R-:W-:Y:S01]  /*68e0*/  ULDC UR5, c[0x0][0x658] ;  /* 0x0001960000057ab9 */ /* 0x000fe20000000800 */
[----:B--2---:R-:W-:-:S02]  /*68f0*/  @P2 IMAD R15, R25, R6, R20 ;  /* 0x00000006190f2224 */ /* 0x004fc400078e0214 */
[--C-:B------:R-:W-:Y:S02]  /*6900*/  SHF.R.U64 R20, R22, UR5, R5.reuse ;  /* 0x0000000516147c19 */ /* 0x100fe40008001205 */
[----:B------:R-:W-:-:S03]  /*6910*/  SHF.R.U32.HI R23, RZ, UR5, R5 ;  /* 0x00000005ff177c19 */ /* 0x000fc60008011605 */
[----:B------:R-:W-:Y:S02]  /*6920*/  IMAD.MOV.U32 R6, RZ, RZ, R20 ;  /* 0x000000ffff067224 */ /* 0x000fe400078e0014 */
[----:B------:R-:W-:Y:S01]  /*6930*/  IMAD.MOV.U32 R5, RZ, RZ, R23 ;  /* 0x000000ffff057224 */ /* 0x000fe200078e0017 */
[----:B------:R-:W-:Y:S06]  /*6940*/  @!P0 BRA `(.L_x_182) ;  /* 0x00000000002c8947 */ /* 0x000fec0003800000 */
        /* <DEDUP_REMOVED lines=9> */
[----:B------:R-:W-:-:S04]  /*69e0*/  IMAD.WIDE.U32.X R4, R23, UR7, R4, P1 ;  /* 0x0000000717047c25 */ /* 0x000fc800088e0404 */
[----:B------:R-:W-:-:S07]  /*69f0*/  IMAD.MOV.U32 R6, RZ, RZ, R4 ;  /* 0x000000ffff067224 */ /* 0x000fce00078e0004 */
.L_x_182:
[----:B------:R-:W-:Y:S01]  /*6a00*/  ULDC UR5, c[0x0][0x648] ;  /* 0x0001920000057ab9 */ /* 0x000fe20000000800 */
[----:B------:R-:W-:Y:S01]  /*6a10*/  LOP3.LUT R4, R22, UR16, RZ, 0xc0, !PT ;  /* 0x0000001016047c12 */ /* 0x000fe2000f8ec0ff */
[----:B------:R-:W-:Y:S01]  /*6a20*/  ULDC UR6, c[0x0][0x610] ;  /* 0x0001840000067ab9 */ /* 0x000fe20000000800 */
[----:B------:R-:W-:Y:S01]  /*6a30*/  SHF.R.U64 R5, R6, UR5, R5 ;  /* 0x0000000506057c19 */ /* 0x000fe20008001205 */
[----:B------:R-:W-:Y:S01]  /*6a40*/  ULDC UR5, c[0x0][0x638] ;  /* 0x00018e0000057ab9 */ /* 0x000fe20000000800 */
[----:B------:R-:W-:Y:S01]  /*6a50*/  LOP3.LUT R21, R21, UR4, RZ, 0xc0, !PT ;  /* 0x0000000415157c12 */ /* 0x000fe2000f8ec0ff */
[----:B------:R-:W-:Y:S02]  /*6a60*/  IMAD.MOV.U32 R6, RZ, RZ, R14 ;  /* 0x000000ffff067224 */ /* 0x000fe400078e000e */
[----:B------:R-:W-:Y:S02]  /*6a70*/  IMAD.MOV R7, RZ, RZ, -R5 ;  /* 0x000000ffff077224 */ /* 0x000fe400078e0a05 */
[----:B------:R-:W-:-:S02]  /*6a80*/  IMAD R4, R5, UR17, R4 ;  /* 0x0000001105047c24 */ /* 0x000fc4000f8e0204 */
[----:B------:R-:W-:Y:S01]  /*6a90*/  IMAD R20, R7, UR5, R20 ;  /* 0x0000000507147c24 */ /* 0x000fe2000f8e0214 */
[----:B------:R-:W-:Y:S01]  /*6aa0*/  ULDC UR5, c[0x0][0x600] ;  /* 0x0001800000057ab9 */ /* 0x000fe20000000800 */
[----:B------:R-:W-:Y:S02]  /*6ab0*/  IMAD R15, R4, UR6, R15 ;  /* 0x00000006040f7c24 */ /* 0x000fe4000f8e020f */
[----:B------:R-:W-:Y:S02]  /*6ac0*/  IMAD R20, R20, UR5, R21 ;  /* 0x0000000514147c24 */ /* 0x000fe4000f8e0215 */
[----:B------:R-:W-:-:S03]  /*6ad0*/  IMAD.MOV.U32 R4, RZ, RZ, 0x1 ;  /* 0x00000001ff047424 */ /* 0x000fc600078e00ff */
[----:B------:R-:W-:Y:S02]  /*6ae0*/  SEL R7, R20, R15, !P2 ;  /* 0x0000000f14077207 */ /* 0x000fe40005000000 */
[----:B------:R-:W-:-:S07]  /*6af0*/  SEL R20, R15, R20, !P2 ;  /* 0x000000140f147207 */ /* 0x000fce0005000000 */
.L_x_180:
[----:B------:R-:W-:Y:S05]  /*6b00*/  BSYNC B1 ;  /* 0x0000000000017941 */ /* 0x000fea0003800000 */
.L_x_179:
[----:B------:R-:W-:-:S13]  /*6b10*/  LOP3.LUT P0, RZ, R4, 0xff, RZ, 0xc0, !PT ;  /* 0x000000ff04ff7812 */ /* 0x000fda000780c0ff */
[----:B------:R-:W-:Y:S05]  /*6b20*/  @P0 BRA `(.L_x_183) ;  /* 0xfffffff400380947 */ /* 0x000fea000383ffff */
[----:B------:R-:W-:Y:S05]  /*6b30*/  BSYNC B0 ;  /* 0x0000000000007941 */ /* 0x000fea0003800000 */
.L_x_172:
[----:B------:R-:W-:-:S03]  /*6b40*/  UMOV UR5, 0xffffffff ;  /* 0xffffffff00057882 */ /* 0x000fc60000000000 */
[----:B------:R-:W-:Y:S05]  /*6b50*/  BRA.DIV UR5, `(.L_x_184) ;  /* 0x0000000605387947 */ /* 0x000fea000b800000 */
[----:B------:R-:W-:-:S13]  /*6b60*/  ELECT P6, URZ, PT ;  /* 0x00000000003f782f */ /* 0x000fda00038c0000 */
.L_x_199:
[----:B------:R-:W-:Y:S04]  /*6b70*/  BSSY B0, `(.L_x_185) ;  /* 0x0000034000007945 */ /* 0x000fe80003800000 */
[----:B------:R-:W-:Y:S05]  /*6b80*/  @!P6 BRA `(.L_x_186) ;  /* 0x0000000000c8e947 */ /* 0x000fea0003800000 */
[----:B------:R-:W-:-:S04]  /*6b90*/  LOP3.LUT R19, R19, 0x2, RZ, 0xfc, !PT ;  /* 0x0000000213137812 */ /* 0x000fc800078efcff */
[----:B------:R-:W-:-:S13]  /*6ba0*/  ISETP.NE.AND P0, PT, R19, 0x3, PT ;  /* 0x000000031300780c */ /* 0x000fda0003f05270 */
[----:B------:R-:W-:Y:S05]  /*6bb0*/  @!P0 BRA `(.L_x_187) ;  /* 0x0000000000048947 */ /* 0x000fea0003800000 */
[----:B------:R-:W-:Y:S01]  /*6bc0*/  BPT.TRAP 0x1 ;  /* 0x000000040000795c */ /* 0x000fe20000300000 */
.L_x_187:
[----:B------:R-:W0:Y:S01]  /*6bd0*/  S2R R5, SR_CgaCtaId ;  /* 0x0000000000057919 */ /* 0x000e220000008800 */
[----:B------:R-:W-:Y:S02]  /*6be0*/  MOV R2, 0x400 ;  /* 0x0000040000027802 */ /* 0x000fe40000000f00 */
[----:B------:R-:W-:Y:S02]  /*6bf0*/  SHF.L.U32 R4, R0, 0x1f, RZ ;  /* 0x0000001f00047819 */ /* 0x000fe400000006ff */
[----:B0-----:R-:W-:-:S05]  /*6c00*/  LEA R2, R5, R2, 0x18 ;  /* 0x0000000205027211 */ /* 0x001fca00078ec0ff */
[----:B------:R-:W-:-:S04]  /*6c10*/  VIADD R2, R2, 0x28 ;  /* 0x0000002802027836 */ /* 0x000fc80000000000 */
[C---:B------:R-:W-:Y:S02]  /*6c20*/  IMAD R7, R3.reuse, 0x8, R2 ;  /* 0x0000000803077824 */ /* 0x040fe400078e0202 */
[----:B------:R-:W-:Y:S02]  /*6c30*/  VIADD R3, R3, 0x1 ;  /* 0x0000000103037836 */ /* 0x000fe40000000000 */
[----:B------:R-:W0:Y:S03]  /*6c40*/  SYNCS.PHASECHK.TRANS64.TRYWAIT P0, [R7+URZ], R4 ;  /* 0x00000004070075a7 */ /* 0x000e26000800017f */
[----:B------:R-:W-:-:S04]  /*6c50*/  ISETP.NE.AND P1, PT, R3, 0x5, PT ;  /* 0x000000050300780c */ /* 0x000fc80003f25270 */
[----:B------:R-:W-:Y:S02]  /*6c60*/  SEL R5, RZ, 0x1, P1 ;  /* 0x00000001ff057807 */ /* 0x000fe40000800000 */
[----:B------:R-:W-:Y:S02]  /*6c70*/  SEL R3, R3, RZ, P1 ;  /* 0x000000ff03037207 */ /* 0x000fe40000800000 */
[----:B------:R-:W-:-:S03]  /*6c80*/  LOP3.LUT R6, R0, R5, RZ, 0x3c, !PT ;  /* 0x0000000500067212 */ /* 0x000fc600078e3cff */
[----:B------:R-:W-:Y:S01]  /*6c90*/  IMAD R8, R3, 0x8, R2 ;  /* 0x0000000803087824 */ /* 0x000fe200078e0202 */
[----:B------:R-:W-:Y:S01]  /*6ca0*/  SHF.L.U32 R5, R6, 0x1f, RZ ;  /* 0x0000001f06057819 */ /* 0x000fe200000006ff */
[----:B0-----:R-:W-:Y:S06]  /*6cb0*/  @!P0 BRA `(.L_x_188) ;  /* 0x0000000400008947 */ /* 0x001fec0003800000 */
.L_x_200:
[----:B------:R-:W1:Y:S01]  /*6cc0*/  SYNCS.PHASECHK.TRANS64.TRYWAIT P0, [R8+URZ], R5 ;  /* 0x00000005080075a7 */ /* 0x000e62000800017f */
[----:B------:R-:W-:-:S05]  /*6cd0*/  VIADD R0, R3, 0x1 ;  /* 0x0000000103007836 */ /* 0x000fca0000000000 */
[----:B------:R-:W-:-:S04]  /*6ce0*/  ISETP.NE.AND P1, PT, R0, 0x5, PT ;  /* 0x000000050000780c */ /* 0x000fc80003f25270 */
[----:B------:R-:W-:Y:S02]  /*6cf0*/  SEL R3, RZ, 0x1, P1 ;  /* 0x00000001ff037807 */ /* 0x000fe40000800000 */
[----:B0-----:R-:W-:Y:S02]  /*6d00*/  SEL R7, R0, RZ, P1 ;  /* 0x000000ff00077207 */ /* 0x001fe40000800000 */
[----:B------:R-:W-:-:S03]  /*6d10*/  LOP3.LUT R6, R6, R3, RZ, 0x3c, !PT ;  /* 0x0000000306067212 */ /* 0x000fc600078e3cff */
[----:B------:R-:W-:Y:S01]  /*6d20*/  IMAD R9, R7, 0x8, R2 ;  /* 0x0000000807097824 */ /* 0x000fe200078e0202 */
[----:B------:R-:W-:Y:S01]  /*6d30*/  SHF.L.U32 R4, R6, 0x1f, RZ ;  /* 0x0000001f06047819 */ /* 0x000fe200000006ff */
[----:B-1----:R-:W-:Y:S06]  /*6d40*/  @!P0 BRA `(.L_x_189) ;  /* 0x0000000000f08947 */ /* 0x002fec0003800000 */
.L_x_201:
[----:B------:R-:W1:Y:S01]  /*6d50*/  SYNCS.PHASECHK.TRANS64.TRYWAIT P0, [R9+URZ], R4 ;  /* 0x00000004090075a7 */ /* 0x000e62000800017f */
[----:B------:R-:W-:-:S05]  /*6d60*/  VIADD R0, R7, 0x1 ;  /* 0x0000000107007836 */ /* 0x000fca0000000000 */
[----:B------:R-:W-:-:S04]  /*6d70*/  ISETP.NE.AND P1, PT, R0, 0x5, PT ;  /* 0x000000050000780c */ /* 0x000fc80003f25270 */
[----:B------:R-:W-:Y:S02]  /*6d80*/  SEL R3, RZ, 0x1, P1 ;  /* 0x00000001ff037807 */ /* 0x000fe40000800000 */
[----:B------:R-:W-:Y:S02]  /*6d90*/  SEL R7, R0, RZ, P1 ;  /* 0x000000ff00077207 */ /* 0x000fe40000800000 */
[----:B------:R-:W-:-:S03]  /*6da0*/  LOP3.LUT R11, R6, R3, RZ, 0x3c, !PT ;  /* 0x00000003060b7212 */ /* 0x000fc600078e3cff */
[----:B------:R-:W-:Y:S01]  /*6db0*/  IMAD R6, R7, 0x8, R2 ;  /* 0x0000000807067824 */ /* 0x000fe200078e0202 */
[----:B0-----:R-:W-:Y:S01]  /*6dc0*/  SHF.L.U32 R5, R11, 0x1f, RZ ;  /* 0x0000001f0b057819 */ /* 0x001fe200000006ff */
[----:B-1----:R-:W-:Y:S06]  /*6dd0*/  @!P0 BRA `(.L_x_190) ;  /* 0x0000000000e08947 */ /* 0x002fec0003800000 */
.L_x_202:
[----:B------:R-:W1:Y:S01]  /*6de0*/  SYNCS.PHASECHK.TRANS64.TRYWAIT P0, [R6+URZ], R5 ;  /* 0x00000005060075a7 */ /* 0x000e62000800017f */
[----:B------:R-:W-:-:S05]  /*6df0*/  VIADD R0, R7, 0x1 ;  /* 0x0000000107007836 */ /* 0x000fca0000000000 */
[----:B------:R-:W-:-:S04]  /*6e00*/  ISETP.NE.AND P1, PT, R0, 0x5, PT ;  /* 0x000000050000780c */ /* 0x000fc80003f25270 */
[----:B0-----:R-:W-:Y:S02]  /*6e10*/  SEL R4, RZ, 0x1, P1 ;  /* 0x00000001ff047807 */ /* 0x001fe40000800000 */
[----:B------:R-:W-:Y:S02]  /*6e20*/  SEL R3, R0, RZ, P1 ;  /* 0x000000ff00037207 */ /* 0x000fe40000800000 */
[----:B------:R-:W-:Y:S01]  /*6e30*/  LOP3.LUT R0, R11, R4, RZ, 0x3c, !PT ;  /* 0x000000040b007212 */ /* 0x000fe200078e3cff */
[----:B-1----:R-:W-:Y:S06]  /*6e40*/  @!P0 BRA `(.L_x_191) ;  /* 0x0000000000d88947 */ /* 0x002fec0003800000 */
.L_x_203:
[----:B------:R-:W-:Y:S01]  /*6e50*/  IMAD R3, R3, 0x8, R2 ;  /* 0x0000000803037824 */ /* 0x000fe200078e0202 */
[----:B------:R-:W-:-:S07]  /*6e60*/  SHF.L.U32 R0, R0, 0x1f, RZ ;  /* 0x0000001f00007819 */ /* 0x000fce00000006ff */
.L_x_192:
[----:B-1----:R1:W2:Y:S02]  /*6e70*/  SYNCS.PHASECHK.TRANS64.TRYWAIT P0, [R3+URZ], R0 ;  /* 0x00000000030075a7 */ /* 0x0022a4000800017f */
[----:B--2---:R-:W-:Y:S05]  /*6e80*/  @!P0 NANOSLEEP.SYNCS 0x989680 ;  /* 0x009896800000895d */ /* 0x004fea0003900000 */
[----:B------:R-:W2:Y:S02]  /*6e90*/  @!P0 SYNCS.PHASECHK.TRANS64 P0, [R3+URZ], R0 ;  /* 0x00000000030085a7 */ /* 0x000ea4000800007f */
[----:B--2---:R-:W-:Y:S05]  /*6ea0*/  @!P0 BRA `(.L_x_192) ;  /* 0xfffffffc00f08947 */ /* 0x004fea000383ffff */
.L_x_186:
[----:B------:R-:W-:Y:S05]  /*6eb0*/  BSYNC B0 ;  /* 0x0000000000007941 */ /* 0x000fea0003800000 */
.L_x_185:
[----:B------:R-:W-:Y:S05]  /*6ec0*/  EXIT ;  /* 0x000000000000794d */ /* 0x000fea0003800000 */
.L_x_21:
[----:B---3--:R3:W4:Y:S02]  /*6ed0*/  SYNCS.PHASECHK.TRANS64.TRYWAIT P1, [R3+URZ], R0 ;  /* 0x00000000030075a7 */ /* 0x008724000802017f */
[----:B----4-:R-:W-:Y:S05]  /*6ee0*/  @!P1 NANOSLEEP.SYNCS 0x989680 ;  /* 0x009896800000995d */ /* 0x010fea0003900000 */
[----:B------:R-:W4:Y:S02]  /*6ef0*/  @!P1 SYNCS.PHASECHK.TRANS64 P1, [R3+URZ], R0 ;  /* 0x00000000030095a7 */ /* 0x000f24000802007f */
[----:B----4-:R-:W-:Y:S05]  /*6f00*/  @!P1 BRA `(.L_x_21) ;  /* 0xfffffffc00f09947 */ /* 0x010fea000383ffff */
[----:B------:R-:W-:Y:S05]  /*6f10*/  BRA `(.L_x_20) ;  /* 0xffffffa400707947 */ /* 0x000fea000383ffff */
.L_x_26:
[----:B-1----:R1:W2:Y:S02]  /*6f20*/  SYNCS.PHASECHK.TRANS64.TRYWAIT P1, [R5+URZ], R4 ;  /* 0x00000004050075a7 */ /* 0x0022a4000802017f */
[----:B--2---:R-:W-:Y:S05]  /*6f30*/  @!P1 NANOSLEEP.SYNCS 0x989680 ;  /* 0x009896800000995d */ /* 0x004fea0003900000 */
[----:B------:R-:W2:Y:S02]  /*6f40*/  @!P1 SYNCS.PHASECHK.TRANS64 P1, [R5+URZ], R4 ;  /* 0x00000004050095a7 */ /* 0x000ea4000802007f */
[----:B--2---:R-:W-:Y:S05]  /*6f50*/  @!P1 BRA `(.L_x_26) ;  /* 0xfffffffc00f09947 */ /* 0x004fea000383ffff */
[----:B------:R-:W-:Y:S05]  /*6f60*/  BRA `(.L_x_25) ;  /* 0xffffffa800187947 */ /* 0x000fea000383ffff */
.L_x_173:
[----:B------:R-:W-:Y:S01]  /*6f70*/  BSSY B1, `(.L_x_193) ;  /* 0x0000006000017945 */ /* 0x000fe20003800000 */
[----:B------:R-:W-:-:S07]  /*6f80*/  IMAD.MOV.U32 R15, RZ, RZ, -0x1 ;  /* 0xffffffffff0f7424 */ /* 0x000fce00078e00ff */
[----:B------:R-:W-:Y:S05]  /*6f90*/  WARPSYNC.COLLECTIVE R15, `(.L_x_194) ;  /* 0x000000000f0c7348 */ /* 0x000fea0003c00000 */
[----:B------:R-:W-:Y:S02]  /*6fa0*/  ELECT P6, UR62, PT ;  /* 0x00000000003e782f */ /* 0x000fe400038c0000 */
[----:B------:R-:W-:Y:S01]  /*6fb0*/  MOV R14, UR62 ;  /* 0x0000003e000e7c02 */ /* 0x000fe20008000f00 */
[----:B------:R-:W-:Y:S10]  /*6fc0*/  ENDCOLLECTIVE ;  /* 0x000000000000791b */ /* 0x000ff40003800000 */
.L_x_194:
[----:B------:R-:W-:Y:S05]  /*6fd0*/  BSYNC B1 ;  /* 0x0000000000017941 */ /* 0x000fea0003800000 */
.L_x_193:
[----:B------:R-:W-:Y:S05]  /*6fe0*/  BRA `(.L_x_195) ;  /* 0xfffffff000147947 */ /* 0x000fea000383ffff */
.L_x_176:
[----:B0-----:R0:W1:Y:S02]  /*6ff0*/  SYNCS.PHASECHK.TRANS64.TRYWAIT P0, [R23+URZ+0x28], R14 ;  /* 0x0000280e170075a7 */ /* 0x001064000800017f */
[----:B-1----:R-:W-:Y:S05]  /*7000*/  @!P0 NANOSLEEP.SYNCS 0x989680 ;  /* 0x009896800000895d */ /* 0x002fea0003900000 */
[----:B------:R-:W1:Y:S02]  /*7010*/  @!P0 SYNCS.PHASECHK.TRANS64 P0, [R23+URZ+0x28], R14 ;  /* 0x0000280e170085a7 */ /* 0x000e64000800007f */
[----:B-1----:R-:W-:Y:S05]  /*7020*/  @!P0 BRA `(.L_x_176) ;  /* 0xfffffffc00f08947 */ /* 0x002fea000383ffff */
[----:B------:R-:W-:Y:S05]  /*7030*/  BRA `(.L_x_196) ;  /* 0xfffffff000547947 */ /* 0x000fea000383ffff */
.L_x_184:
[----:B------:R-:W-:Y:S01]  /*7040*/  BSSY B0, `(.L_x_197) ;  /* 0x0000006000007945 */ /* 0x000fe20003800000 */
[----:B------:R-:W-:-:S07]  /*7050*/  IMAD.MOV.U32 R15, RZ, RZ, -0x1 ;  /* 0xffffffffff0f7424 */ /* 0x000fce00078e00ff */
[----:B------:R-:W-:Y:S05]  /*7060*/  WARPSYNC.COLLECTIVE R15, `(.L_x_198) ;  /* 0x000000000f0c7348 */ /* 0x000fea0003c00000 */
[----:B------:R-:W-:Y:S02]  /*7070*/  ELECT P6, UR62, PT ;  /* 0x00000000003e782f */ /* 0x000fe400038c0000 */
[----:B------:R-:W-:Y:S01]  /*7080*/  MOV R14, UR62 ;  /* 0x0000003e000e7c02 */ /* 0x000fe20008000f00 */
[----:B------:R-:W-:Y:S10]  /*7090*/  ENDCOLLECTIVE ;  /* 0x000000000000791b */ /* 0x000ff40003800000 */
.L_x_198:
[----:B------:R-:W-:Y:S05]  /*70a0*/  BSYNC B0 ;  /* 0x0000000000007941 */ /* 0x000fea0003800000 */
.L_x_197:
[----:B------:R-:W-:Y:S05]  /*70b0*/  BRA `(.L_x_199) ;  /* 0xfffffff800ac7947 */ /* 0x000fea000383ffff */
.L_x_188:
[----:B0-----:R0:W1:Y:S02]  /*70c0*/  SYNCS.PHASECHK.TRANS64.TRYWAIT P0, [R7+URZ], R4 ;  /* 0x00000004070075a7 */ /* 0x001064000800017f */
[----:B-1----:R-:W-:Y:S05]  /*70d0*/  @!P0 NANOSLEEP.SYNCS 0x989680 ;  /* 0x009896800000895d */ /* 0x002fea0003900000 */
[----:B------:R-:W1:Y:S02]  /*70e0*/  @!P0 SYNCS.PHASECHK.TRANS64 P0, [R7+URZ], R4 ;  /* 0x00000004070085a7 */ /* 0x000e64000800007f */
[----:B-1----:R-:W-:Y:S05]  /*70f0*/  @!P0 BRA `(.L_x_188) ;  /* 0xfffffffc00f08947 */ /* 0x002fea000383ffff */
[----:B------:R-:W-:Y:S05]  /*7100*/  BRA `(.L_x_200) ;  /* 0xfffffff800ec7947 */ /* 0x000fea000383ffff */
.L_x_189:
[----:B0-----:R0:W1:Y:S02]  /*7110*/  SYNCS.PHASECHK.TRANS64.TRYWAIT P0, [R8+URZ], R5 ;  /* 0x00000005080075a7 */ /* 0x001064000800017f */
[----:B-1----:R-:W-:Y:S05]  /*7120*/  @!P0 NANOSLEEP.SYNCS 0x989680 ;  /* 0x009896800000895d */ /* 0x002fea0003900000 */
[----:B------:R-:W1:Y:S02]  /*7130*/  @!P0 SYNCS.PHASECHK.TRANS64 P0, [R8+URZ], R5 ;  /* 0x00000005080085a7 */ /* 0x000e64000800007f */
[----:B-1----:R-:W-:Y:S05]  /*7140*/  @!P0 BRA `(.L_x_189) ;  /* 0xfffffffc00f08947 */ /* 0x002fea000383ffff */
[----:B------:R-:W-:Y:S05]  /*7150*/  BRA `(.L_x_201) ;  /* 0xfffffff800fc7947 */ /* 0x000fea000383ffff */
.L_x_190:
[----:B0-----:R0:W1:Y:S02]  /*7160*/  SYNCS.PHASECHK.TRANS64.TRYWAIT P0, [R9+URZ], R4 ;  /* 0x00000004090075a7 */ /* 0x001064000800017f */
[----:B-1----:R-:W-:Y:S05]  /*7170*/  @!P0 NANOSLEEP.SYNCS 0x989680 ;  /* 0x009896800000895d */ /* 0x002fea0003900000 */
[----:B------:R-:W1:Y:S02]  /*7180*/  @!P0 SYNCS.PHASECHK.TRANS64 P0, [R9+URZ], R4 ;  /* 0x00000004090085a7 */ /* 0x000e64000800007f */
[----:B-1----:R-:W-:Y:S05]  /*7190*/  @!P0 BRA `(.L_x_190) ;  /* 0xfffffffc00f08947 */ /* 0x002fea000383ffff */
[----:B------:R-:W-:Y:S05]  /*71a0*/  BRA `(.L_x_202) ;  /* 0xfffffffc000c7947 */ /* 0x000fea000383ffff */
.L_x_191:
[----:B0-----:R0:W1:Y:S02]  /*71b0*/  SYNCS.PHASECHK.TRANS64.TRYWAIT P0, [R6+URZ], R5 ;  /* 0x00000005060075a7 */ /* 0x001064000800017f */
[----:B-1----:R-:W-:Y:S05]  /*71c0*/  @!P0 NANOSLEEP.SYNCS 0x989680 ;  /* 0x009896800000895d */ /* 0x002fea0003900000 */
[----:B------:R-:W1:Y:S02]  /*71d0*/  @!P0 SYNCS.PHASECHK.TRANS64 P0, [R6+URZ], R5 ;  /* 0x00000005060085a7 */ /* 0x000e64000800007f */
[----:B-1----:R-:W-:Y:S05]  /*71e0*/  @!P0 BRA `(.L_x_191) ;  /* 0xfffffffc00f08947 */ /* 0x002fea000383ffff */
[----:B------:R-:W-:Y:S05]  /*71f0*/  BRA `(.L_x_203) ;  /* 0xfffffffc00147947 */ /* 0x000fea000383ffff */
.L_x_204:
[----:B------:R-:W-:-:S00]  /*7200*/  BRA `(.L_x_204) ;  /* 0xfffffffc00fc7947 */ /* 0x000fc0000383ffff */
[----:B------:R-:W-:-:S00]  /*7210*/  NOP ;  /* 0x0000000000007918 */ /* 0x000fc00000000000 */
        /* <DEDUP_REMOVED lines=14> */
.L_x_205:


//--------------------- .nv.global.init           --------------------------
	.section	.nv.global.init,"aw",@progbits
.nv.global.init:
	.type		$str$22,@object
	.size		$str$22,($str$23 - $str$22)
$str$22:
        /*0000*/ 	.byte	0x6b, 0x5f, 0x74, 0x69, 0x6c, 0x65, 0x5f, 0x63, 0x6f, 0x75, 0x6e, 0x74, 0x20, 0x3e, 0x3d, 0x20
        /*0010*/ 	.byte	0x31, 0x00
	.type		$str$23,@object
	.size		$str$23,(__unnamed_1 - $str$23)
$str$23:
        /*0012*/ 	.byte	0x2f, 0x74, 0x6d, 0x70, 0x2f, 0x63, 0x75, 0x74, 0x6c, 0x61, 0x73, 0x73, 0x5f, 0x73, 0x77, 0x65
        /*0022*/ 	.byte	0x65, 0x70, 0x5f, 0x73, 0x72, 0x63, 0x2f, 0x69, 0x6e, 0x63, 0x6c, 0x75, 0x64, 0x65, 0x2f, 0x63
        /*0032*/ 	.byte	0x75, 0x74, 0x6c, 0x61, 0x73, 0x73, 0x2f, 0x67, 0x65, 0x6d, 0x6d, 0x2f, 0x63, 0x6f, 0x6c, 0x6c
        /*0042*/ 	.byte	0x65, 0x63, 0x74, 0x69, 0x76, 0x65, 0x2f, 0x73, 0x6d, 0x39, 0x30, 0x5f, 0x6d, 0x6d, 0x61, 0x5f
        /*0052*/ 	.byte	0x74, 0x6d, 0x61, 0x5f, 0x67, 0x6d, 0x6d, 0x61, 0x5f, 0x73, 0x73, 0x5f, 0x77, 0x61, 0x72, 0x70
        /*0062*/ 	.byte	0x73, 0x70, 0x65, 0x63, 0x69, 0x61, 0x6c, 0x69, 0x7a, 0x65, 0x64, 0x2e, 0x68, 0x70, 0x70, 0x00
	.type		__unnamed_1,@object
	.size		__unnamed_1,(.L_0 - __unnamed_1)
__unnamed_1:
        /*0072*/ 	.byte	0x76, 0x6f, 0x69, 0x64, 0x20, 0x63, 0x75, 0x74, 0x6c, 0x61, 0x73, 0x73, 0x3a, 0x3a, 0x67, 0x65
        /* <DEDUP_REMOVED lines=172> */
        /*0b42*/ 	.byte	0x6e, 0x74, 0x69, 0x74, 0x79, 0x5d, 0x00
.L_0:


//--------------------- .nv.shared._ZN7cutlass13device_kernelINS_4gemm6kernel13GemmUniversalIN4cute5tupleIJiiiiEEENS1_10collective13CollectiveMmaINS1_34MainloopSm90TmaGmmaWarpSpecializedILi5ENS5_IJNS4_1CILi1EEENSA_ILi2EEESB_EEENS1_35KernelTmaWarpSpecializedCooperativeEEENS5_IJNSA_ILi256EEENSA_ILi64EEENSA_ILi32EEEEEEaNS5_IJlSB_lEEEaSK_NS4_8TiledMMAINS4_8MMA_AtomIJNS4_4SM904GMMA26MMA_64x64x32_S32S8S8_SS_TNEEEENS4_6LayoutINS5_IJSC_SB_SB_EEENS5_IJSB_NSA_ILi0EEEST_EEEEENS5_IJNS4_10UnderscoreESW_SW_EEEEENS4_23SM90_TMA_LOAD_MULTICASTENS4_14ComposedLayoutINS4_7SwizzleILi1ELi4ELi3EEENS4_18smem_ptr_flag_bitsILi8EEENSR_INS5_IJNSA_ILi8EEESI_EEENS5_IJSI_SB_EEEEEEEvNS4_8identityENS4_13SM90_TMA_LOADES19_vS1A_EENS_8epilogue10collective6detail29Sm90TmaWarpSpecializedAdapterINS1E_15DefaultEpilogueIaSK_SK_NS1D_6thread17LinearCombinationIaLi1EiiLNS1I_9ScaleType4KindE0ELNS_15FloatRoundStyleE2EaEENS1_15EpilogueDefaultEEEEEvvEEEEvNT_6ParamsE --------------------------
	.section	.nv.shared._ZN7cutlass13device_kernelINS_4gemm6kernel13GemmUniversalIN4cute5tupleIJiiiiEEENS1_10collective13CollectiveMmaINS1_34MainloopSm90TmaGmmaWarpSpecializedILi5ENS5_IJNS4_1CILi1EEENSA_ILi2EEESB_EEENS1_35KernelTmaWarpSpecializedCooperativeEEENS5_IJNSA_ILi256EEENSA_ILi64EEENSA_ILi32EEEEEEaNS5_IJlSB_lEEEaSK_NS4_8TiledMMAINS4_8MMA_AtomIJNS4_4SM904GMMA26MMA_64x64x32_S32S8S8_SS_TNEEEENS4_6LayoutINS5_IJSC_SB_SB_EEENS5_IJSB_NSA_ILi0EEEST_EEEEENS5_IJNS4_10UnderscoreESW_SW_EEEEENS4_23SM90_TMA_LOAD_MULTICASTENS4_14ComposedLayoutINS4_7SwizzleILi1ELi4ELi3EEENS4_18smem_ptr_flag_bitsILi8EEENSR_INS5_IJNSA_ILi8EEESI_EEENS5_IJSI_SB_EEEEEEEvNS4_8identityENS4_13SM90_TMA_LOADES19_vS1A_EENS_8epilogue10collective6detail29Sm90TmaWarpSpecializedAdapterINS1E_15DefaultEpilogueIaSK_SK_NS1D_6thread17LinearCombinationIaLi1EiiLNS1I_9ScaleType4KindE0ELNS_15FloatRoundStyleE2EaEENS1_15EpilogueDefaultEEEEEvvEEEEvNT_6ParamsE,"aw",@nobits
	.sectionflags	@""
	.align	16
	.zero		1024


//--------------------- .nv.shared.reserved.0     --------------------------
	.section	.nv.shared.reserved.0,"aw",@nobits
	.weak		__nv_reservedSMEM_offset_0_alias
	.size		__nv_reservedSMEM_offset_0_alias, 0, 0
	.other		__nv_reservedSMEM_offset_0_alias,@"STO_CUDA_RESERVED_SHARED STV_DEFAULT"
__nv_reservedSMEM_offset_0_alias:
	.zero		0


//--------------------- .nv.global                --------------------------
	.section	.nv.global,"aw",@nobits
.nv.global:
	.type		_ZN39_INTERNAL_de5a2d92_4_k_cu_c3bd6320_48374cute1_E,@object
	.size		_ZN39_INTERNAL_de5a2d92_4_k_cu_c3bd6320_48374cute1_E,(_ZN39_INTERNAL_de5a2d92_4_k_cu_c3bd6320_48374cuda3std3__45__cpo6cbeginE - _ZN39_INTERNAL_de5a2d92_4_k_cu_c3bd6320_48374cute1_E)
_ZN39_INTERNAL_de5a2d92_4_k_cu_c3bd6320_48374cute1_E:
	.zero		1
	.type		_ZN39_INTERNAL_de5a2d92_4_k_cu_c3bd6320_48374cuda3std3__45__cpo6cbeginE,@object
	.size		_ZN39_INTERNAL_de5a2d92_4_k_cu_c3bd6320_48374cuda3std3__45__cpo6cbeginE,(_ZN39_INTERNAL_de5a2d92_4_k_cu_c3bd6320_48374cuda3std3__48in_placeE - _ZN39_INTERNAL_de5a2d92_4_k_cu_c3bd6320_48374cuda3std3__45__cpo6cbeginE)
_ZN39_INTERNAL_de5a2d92_4_k_cu_c3bd6320_48374cuda3std3__45__cpo6cbeginE:
	.zero		1
	.type		_ZN39_INTERNAL_de5a2d92_4_k_cu_c3bd6320_48374cuda3std3__48in_placeE,@object
	.size		_ZN39_INTERNAL_de5a2d92_4_k_cu_c3bd6320_48374cuda3std3__48in_placeE,(_ZN39_INTERNAL_de5a2d92_4_k_cu_c3bd6320_48374cuda3std6ranges3__45__cpo9iter_moveE - _ZN39_INTERNAL_de5a2d92_4_k_cu_c3bd6320_48374cuda3std3__48in_placeE)
_ZN39_INTERNAL_de5a2d92_4_k_cu_c3bd6320_48374cuda3std3__48in_placeE:
	.zero		1
	.type		_ZN39_INTERNAL_de5a2d92_4_k_cu_c3bd6320_48374cuda3std6ranges3__45__cpo9iter_moveE,@object
	.size		_ZN39_INTERNAL_de5a2d92_4_k_cu_c3bd6320_48374cuda3std6ranges3__45__cpo9iter_moveE,(_ZN39_INTERNAL_de5a2d92_4_k_cu_c3bd6320_48374cuda3std3__45__cpo5beginE - _ZN39_INTERNAL_de5a2d92_4_k_cu_c3bd6320_48374cuda3std6ranges3__45__cpo9iter_moveE)
_ZN39_INTERNAL_de5a2d92_4_k_cu_c3bd6320_48374cuda3std6ranges3__45__cpo9iter_moveE:
	.zero		1
	.type		_ZN39_INTERNAL_de5a2d92_4_k_cu_c3bd6320_48374cuda3std3__45__cpo5beginE,@object
	.size		_ZN39_INTERNAL_de5a2d92_4_k_cu_c3bd6320_48374cuda3std3__45__cpo5beginE,(_ZN39_INTERNAL_de5a2d92_4_k_cu_c3bd6320_48374cuda3std3__441_GLOBAL__N__de5a2d92_4_k_cu_c3bd6320_48376ignoreE - _ZN39_INTERNAL_de5a2d92_4_k_cu_c3bd6320_48374cuda3std3__45__cpo5beginE)
_ZN39_INTERNAL_de5a2d92_4_k_cu_c3bd6320_48374cuda3std3__45__cpo5beginE:
	.zero		1
	.type		_ZN39_INTERNAL_de5a2d92_4_k_cu_c3bd6320_48374cuda3std3__441_GLOBAL__N__de5a2d92_4_k_cu_c3bd6320_48376ignoreE,@object
	.size		_ZN39_INTERNAL_de5a2d92_4_k_cu_c3bd6320_48374cuda3std3__441_GLOBAL__N__de5a2d92_4_k_cu_c3bd6320_48376ignoreE,(_ZN39_INTERNAL_de5a2d92_4_k_cu_c3bd6320_48374cute7productE - _ZN39_INTERNAL_de5a2d92_4_k_cu_c3bd6320_48374cuda3std3__441_GLOBAL__N__de5a2d92_4_k_cu_c3bd6320_48376ignoreE)
_ZN39_INTERNAL_de5a2d92_4_k_cu_c3bd6320_48374cuda3std3__441_GLOBAL__N__de5a2d92_4_k_cu_c3bd6320_48376ignoreE:
	.zero		1
	.type		_ZN39_INTERNAL_de5a2d92_4_k_cu_c3bd6320_48374cute7productE,@object
	.size		_ZN39_INTERNAL_de5a2d92_4_k_cu_c3bd6320_48374cute7productE,(_ZN39_INTERNAL_de5a2d92_4_k_cu_c3bd6320_48374cuda3std3__45__cpo3endE - _ZN39_INTERNAL_de5a2d92_4_k_cu_c3bd6320_48374cute7productE)
_ZN39_INTERNAL_de5a2d92_4_k_cu_c3bd6320_48374cute7productE:
	.zero		1
	.type		_ZN39_INTERNAL_de5a2d92_4_k_cu_c3bd6320_48374cuda3std3__45__cpo3endE,@object
	.size		_ZN39_INTERNAL_de5a2d92_4_k_cu_c3bd6320_48374cuda3std3__45__cpo3endE,(_ZN39_INTERNAL_de5a2d92_4_k_cu_c3bd6320_48374cuda3std3__419piecewise_constructE - _ZN39_INTERNAL_de5a2d92_4_k_cu_c3bd6320_48374cuda3std3__45__cpo3endE)
_ZN39_INTERNAL_de5a2d92_4_k_cu_c3bd6320_48374cuda3std3__45__cpo3endE:
	.zero		1
	.type		_ZN39_INTERNAL_de5a2d92_4_k_cu_c3bd6320_48374cuda3std3__419piecewise_constructE,@object
	.size		_ZN39_INTERNAL_de5a2d92_4_k_cu_c3bd6320_48374cuda3std3__419piecewise_constructE,(_ZN39_INTERNAL_de5a2d92_4_k_cu_c3bd6320_48374cuda3std3__45__cpo4cendE - _ZN39_INTERNAL_de5a2d92_4_k_cu_c3bd6320_48374cuda3std3__419piecewise_constructE)
_ZN39_INTERNAL_de5a2d92_4_k_cu_c3bd6320_48374cuda3std3__419piecewise_constructE:
	.zero		1
	.type		_ZN39_INTERNAL_de5a2d92_4_k_cu_c3bd6320_48374cuda3std3__45__cpo4cendE,@object
	.size		_ZN39_INTERNAL_de5a2d92_4_k_cu_c3bd6320_48374cuda3std3__45__cpo4cendE,(_ZN39_INTERNAL_de5a2d92_4_k_cu_c3bd6320_48374cuda3std6ranges3__45__cpo4swapE - _ZN39_INTERNAL_de5a2d92_4_k_cu_c3bd6320_48374cuda3std3__45__cpo4cendE)
_ZN39_INTERNAL_de5a2d92_4_k_cu_c3bd6320_48374cuda3std3__45__cpo4cendE:
	.zero		1
	.type		_ZN39_INTERNAL_de5a2d92_4_k_cu_c3bd6320_48374cuda3std6ranges3__45__cpo4swapE,@object
	.size		_ZN39_INTERNAL_de5a2d92_4_k_cu_c3bd6320_48374cuda3std6ranges3__45__cpo4swapE,(.L_8 - _ZN39_INTERNAL_de5a2d92_4_k_cu_c3bd6320_48374cuda3std6ranges3__45__cpo4swapE)
_ZN39_INTERNAL_de5a2d92_4_k_cu_c3bd6320_48374cuda3std6ranges3__45__cpo4swapE:
	.zero		1
.L_8:


//--------------------- .nv.constant0._ZN7cutlass13device_kernelINS_4gemm6kernel13GemmUniversalIN4cute5tupleIJiiiiEEENS1_10collective13CollectiveMmaINS1_34MainloopSm90TmaGmmaWarpSpecializedILi5ENS5_IJNS4_1CILi1EEENSA_ILi2EEESB_EEENS1_35KernelTmaWarpSpecializedCooperativeEEENS5_IJNSA_ILi256EEENSA_ILi64EEENSA_ILi32EEEEEEaNS5_IJlSB_lEEEaSK_NS4_8TiledMMAINS4_8MMA_AtomIJNS4_4SM904GMMA26MMA_64x64x32_S32S8S8_SS_TNEEEENS4_6LayoutINS5_IJSC_SB_SB_EEENS5_IJSB_NSA_ILi0EEEST_EEEEENS5_IJNS4_10UnderscoreESW_SW_EEEEENS4_23SM90_TMA_LOAD_MULTICASTENS4_14ComposedLayoutINS4_7SwizzleILi1ELi4ELi3EEENS4_18smem_ptr_flag_bitsILi8EEENSR_INS5_IJNSA_ILi8EEESI_EEENS5_IJSI_SB_EEEEEEEvNS4_8identityENS4_13SM90_TMA_LOADES19_vS1A_EENS_8epilogue10collective6detail29Sm90TmaWarpSpecializedAdapterINS1E_15DefaultEpilogueIaSK_SK_NS1D_6thread17LinearCombinationIaLi1EiiLNS1I_9ScaleType4KindE0ELNS_15FloatRoundStyleE2EaEENS1_15EpilogueDefaultEEEEEvvEEEEvNT_6ParamsE --------------------------
	.section	.nv.constant0._ZN7cutlass13device_kernelINS_4gemm6kernel13GemmUniversalIN4cute5tupleIJiiiiEEENS1_10collective13CollectiveMmaINS1_34MainloopSm90TmaGmmaWarpSpecializedILi5ENS5_IJNS4_1CILi1EEENSA_ILi2EEESB_EEENS1_35KernelTmaWarpSpecializedCooperativeEEENS5_IJNSA_ILi256EEENSA_ILi64EEENSA_ILi32EEEEEEaNS5_IJlSB_lEEEaSK_NS4_8TiledMMAINS4_8MMA_AtomIJNS4_4SM904GMMA26MMA_64x64x32_S32S8S8_SS_TNEEEENS4_6LayoutINS5_IJSC_SB_SB_EEENS5_IJSB_NSA_ILi0EEEST_EEEEENS5_IJNS4_10UnderscoreESW_SW_EEEEENS4_23SM90_TMA_LOAD_MULTICASTENS4_14ComposedLayoutINS4_7SwizzleILi1ELi4ELi3EEENS4_18smem_ptr_flag_bitsILi8EEENSR_INS5_IJNSA_ILi8EEESI_EEENS5_IJSI_SB_EEEEEEEvNS4_8identityENS4_13SM90_TMA_LOADES19_vS1A_EENS_8epilogue10collective6detail29Sm90TmaWarpSpecializedAdapterINS1E_15DefaultEpilogueIaSK_SK_NS1D_6thread17LinearCombinationIaLi1EiiLNS1I_9ScaleType4KindE0ELNS_15FloatRoundStyleE2EaEENS1_15EpilogueDefaultEEEEEvvEEEEvNT_6ParamsE,"a",@progbits
	.sectionflags	@""
	.align	4
.nv.constant0._ZN7cutlass13device_kernelINS_4gemm6kernel13GemmUniversalIN4cute5tupleIJiiiiEEENS1_10collective13CollectiveMmaINS1_34MainloopSm90TmaGmmaWarpSpecializedILi5ENS5_IJNS4_1CILi1EEENSA_ILi2EEESB_EEENS1_35KernelTmaWarpSpecializedCooperativeEEENS5_IJNSA_ILi256EEENSA_ILi64EEENSA_ILi32EEEEEEaNS5_IJlSB_lEEEaSK_NS4_8TiledMMAINS4_8MMA_AtomIJNS4_4SM904GMMA26MMA_64x64x32_S32S8S8_SS_TNEEEENS4_6LayoutINS5_IJSC_SB_SB_EEENS5_IJSB_NSA_ILi0EEEST_EEEEENS5_IJNS4_10UnderscoreESW_SW_EEEEENS4_23SM90_TMA_LOAD_MULTICASTENS4_14ComposedLayoutINS4_7SwizzleILi1ELi4ELi3EEENS4_18smem_ptr_flag_bitsILi8EEENSR_INS5_IJNSA_ILi8EEESI_EEENS5_IJSI_SB_EEEEEEEvNS4_8identityENS4_13SM90_TMA_LOADES19_vS1A_EENS_8epilogue10collective6detail29Sm90TmaWarpSpecializedAdapterINS1E_15DefaultEpilogueIaSK_SK_NS1D_6thread17LinearCombinationIaLi1EiiLNS1I_9ScaleType4KindE0ELNS_15FloatRoundStyleE2EaEENS1_15EpilogueDefaultEEEEEvvEEEEvNT_6ParamsE:
	.zero		1664


//--------------------- SYMBOLS --------------------------

	.type		.nv.reservedSmem.offset0,@object
	.size		.nv.reservedSmem.offset0,0x4
	.type		__assertfail,@function
